	.target	sm_90a

	.elftype	@"ET_EXEC"


//--------------------- .note.nv.tkinfo           --------------------------
	.section	.note.nv.tkinfo,"",@"SHT_NOTE"
	.sectionflags	@"SHF_NOTE_NV_TKINFO"
	.tkinfo
        /*0018*/ 	.word	0x00000002
        /*0030*/ 	.string	""
        /*0030*/ 	.string	"ptxas"
        /*0030*/ 	.string	"Cuda compilation tools, release 13.0, V13.0.88"
        /*0030*/ 	.string	"Build cuda_13.0.r13.0/compiler.36424714_0"
        /*0030*/ 	.string	"-arch sm_90a -m 64 "



//--------------------- .note.nv.cuinfo           --------------------------
	.section	.note.nv.cuinfo,"",@"SHT_NOTE"
	.sectionflags	@"SHF_NOTE_NV_CUINFO"
        /*0018*/ 	.short	0x0002
        /*001a*/ 	.short	0x005a
        /*001c*/ 	.short	0x0082
	.zero		2


//--------------------- .nv.info                  --------------------------
	.section	.nv.info,"",@"SHT_CUDA_INFO"
	.align	4


	//----- nvinfo : EIATTR_REGCOUNT
	.align		4
        /*0000*/ 	.byte	0x04, 0x2f
        /*0002*/ 	.short	(.L_15 - .L_14)
	.align		4
.L_14:
        /*0004*/ 	.word	index@(_ZN7cutlass13device_kernelINS_4gemm6kernel13GemmUniversalIN4cute5tupleIJiiiiEEENS1_10collective13CollectiveMmaINS1_34MainloopSm90TmaGmmaWarpSpecializedILi6ENS5_IJNS4_1CILi1EEESB_SB_EEENS1_35KernelTmaWarpSpecializedCooperativeEEENS5_IJNSA_ILi128EEENSA_ILi8EEENSA_ILi256EEEEEEaNS5_IJlSB_lEEEaSJ_NS4_8TiledMMAINS4_8MMA_AtomIJNS4_4SM904GMMA25MMA_64x8x32_S32S8S8_SS_TNEEEENS4_6LayoutINS5_IJNSA_ILi2EEESB_SB_EEENS5_IJSB_NSA_ILi0EEEST_EEEEENS5_IJNS4_10UnderscoreESW_SW_EEEEENS4_13SM90_TMA_LOADENS4_14ComposedLayoutINS4_7SwizzleILi3ELi4ELi3EEENS4_18smem_ptr_flag_bitsILi8EEENSQ_INS5_IJSG_SF_EEENS5_IJSF_SB_EEEEEEEvNS4_8identityESZ_S18_vS19_EENS_8epilogue10collective6detail29Sm90TmaWarpSpecializedAdapterINS1C_15DefaultEpilogueIaSJ_SJ_NS1B_6thread17LinearCombinationIaLi1EiiLNS1G_9ScaleType4KindE0ELNS_15FloatRoundStyleE2EaEENS1_15EpilogueDefaultEEEEEvvEEEEvNT_6ParamsE)
        /*0008*/ 	.word	0x000000a8


	//----- nvinfo : EIATTR_FRAME_SIZE
	.align		4
.L_15:
        /*000c*/ 	.byte	0x04, 0x11
        /*000e*/ 	.short	(.L_17 - .L_16)
	.align		4
.L_16:
        /*0010*/ 	.word	index@(_ZN7cutlass13device_kernelINS_4gemm6kernel13GemmUniversalIN4cute5tupleIJiiiiEEENS1_10collective13CollectiveMmaINS1_34MainloopSm90TmaGmmaWarpSpecializedILi6ENS5_IJNS4_1CILi1EEESB_SB_EEENS1_35KernelTmaWarpSpecializedCooperativeEEENS5_IJNSA_ILi128EEENSA_ILi8EEENSA_ILi256EEEEEEaNS5_IJlSB_lEEEaSJ_NS4_8TiledMMAINS4_8MMA_AtomIJNS4_4SM904GMMA25MMA_64x8x32_S32S8S8_SS_TNEEEENS4_6LayoutINS5_IJNSA_ILi2EEESB_SB_EEENS5_IJSB_NSA_ILi0EEEST_EEEEENS5_IJNS4_10UnderscoreESW_SW_EEEEENS4_13SM90_TMA_LOADENS4_14ComposedLayoutINS4_7SwizzleILi3ELi4ELi3EEENS4_18smem_ptr_flag_bitsILi8EEENSQ_INS5_IJSG_SF_EEENS5_IJSF_SB_EEEEEEEvNS4_8identityESZ_S18_vS19_EENS_8epilogue10collective6detail29Sm90TmaWarpSpecializedAdapterINS1C_15DefaultEpilogueIaSJ_SJ_NS1B_6thread17LinearCombinationIaLi1EiiLNS1G_9ScaleType4KindE0ELNS_15FloatRoundStyleE2EaEENS1_15EpilogueDefaultEEEEEvvEEEEvNT_6ParamsE)
        /*0014*/ 	.word	0x00000000


	//----- nvinfo : EIATTR_MIN_STACK_SIZE
	.align		4
.L_17:
        /*0018*/ 	.byte	0x04, 0x12
        /*001a*/ 	.short	(.L_19 - .L_18)
	.align		4
.L_18:
        /*001c*/ 	.word	index@(_ZN7cutlass13device_kernelINS_4gemm6kernel13GemmUniversalIN4cute5tupleIJiiiiEEENS1_10collective13CollectiveMmaINS1_34MainloopSm90TmaGmmaWarpSpecializedILi6ENS5_IJNS4_1CILi1EEESB_SB_EEENS1_35KernelTmaWarpSpecializedCooperativeEEENS5_IJNSA_ILi128EEENSA_ILi8EEENSA_ILi256EEEEEEaNS5_IJlSB_lEEEaSJ_NS4_8TiledMMAINS4_8MMA_AtomIJNS4_4SM904GMMA25MMA_64x8x32_S32S8S8_SS_TNEEEENS4_6LayoutINS5_IJNSA_ILi2EEESB_SB_EEENS5_IJSB_NSA_ILi0EEEST_EEEEENS5_IJNS4_10UnderscoreESW_SW_EEEEENS4_13SM90_TMA_LOADENS4_14ComposedLayoutINS4_7SwizzleILi3ELi4ELi3EEENS4_18smem_ptr_flag_bitsILi8EEENSQ_INS5_IJSG_SF_EEENS5_IJSF_SB_EEEEEEEvNS4_8identityESZ_S18_vS19_EENS_8epilogue10collective6detail29Sm90TmaWarpSpecializedAdapterINS1C_15DefaultEpilogueIaSJ_SJ_NS1B_6thread17LinearCombinationIaLi1EiiLNS1G_9ScaleType4KindE0ELNS_15FloatRoundStyleE2EaEENS1_15EpilogueDefaultEEEEEvvEEEEvNT_6ParamsE)
        /*0020*/ 	.word	0x00000000
.L_19:


//--------------------- .nv.compat                --------------------------
	.section	.nv.compat,"",@"SHT_CUDA_COMPAT_INFO"
	.align	4
        /*0000*/ 	.byte	0x02, 0x09, 0x01, 0x00, 0x02, 0x02, 0x04, 0x00, 0x02, 0x05, 0x05, 0x00, 0x03, 0x07, 0x01, 0x01
        /*0010*/ 	.byte	0x02, 0x03, 0x01, 0x00, 0x02, 0x06, 0x01, 0x00, 0x04, 0x0b, 0x08, 0x00, 0x00, 0x00, 0x00, 0x00
        /*0020*/ 	.byte	0x00, 0x00, 0x00, 0x00


//--------------------- .nv.info._ZN7cutlass13device_kernelINS_4gemm6kernel13GemmUniversalIN4cute5tupleIJiiiiEEENS1_10collective13CollectiveMmaINS1_34MainloopSm90TmaGmmaWarpSpecializedILi6ENS5_IJNS4_1CILi1EEESB_SB_EEENS1_35KernelTmaWarpSpecializedCooperativeEEENS5_IJNSA_ILi128EEENSA_ILi8EEENSA_ILi256EEEEEEaNS5_IJlSB_lEEEaSJ_NS4_8TiledMMAINS4_8MMA_AtomIJNS4_4SM904GMMA25MMA_64x8x32_S32S8S8_SS_TNEEEENS4_6LayoutINS5_IJNSA_ILi2EEESB_SB_EEENS5_IJSB_NSA_ILi0EEEST_EEEEENS5_IJNS4_10UnderscoreESW_SW_EEEEENS4_13SM90_TMA_LOADENS4_14ComposedLayoutINS4_7SwizzleILi3ELi4ELi3EEENS4_18smem_ptr_flag_bitsILi8EEENSQ_INS5_IJSG_SF_EEENS5_IJSF_SB_EEEEEEEvNS4_8identityESZ_S18_vS19_EENS_8epilogue10collective6detail29Sm90TmaWarpSpecializedAdapterINS1C_15DefaultEpilogueIaSJ_SJ_NS1B_6thread17LinearCombinationIaLi1EiiLNS1G_9ScaleType4KindE0ELNS_15FloatRoundStyleE2EaEENS1_15EpilogueDefaultEEEEEvvEEEEvNT_6ParamsE --------------------------
	.section	.nv.info._ZN7cutlass13device_kernelINS_4gemm6kernel13GemmUniversalIN4cute5tupleIJiiiiEEENS1_10collective13CollectiveMmaINS1_34MainloopSm90TmaGmmaWarpSpecializedILi6ENS5_IJNS4_1CILi1EEESB_SB_EEENS1_35KernelTmaWarpSpecializedCooperativeEEENS5_IJNSA_ILi128EEENSA_ILi8EEENSA_ILi256EEEEEEaNS5_IJlSB_lEEEaSJ_NS4_8TiledMMAINS4_8MMA_AtomIJNS4_4SM904GMMA25MMA_64x8x32_S32S8S8_SS_TNEEEENS4_6LayoutINS5_IJNSA_ILi2EEESB_SB_EEENS5_IJSB_NSA_ILi0EEEST_EEEEENS5_IJNS4_10UnderscoreESW_SW_EEEEENS4_13SM90_TMA_LOADENS4_14ComposedLayoutINS4_7SwizzleILi3ELi4ELi3EEENS4_18smem_ptr_flag_bitsILi8EEENSQ_INS5_IJSG_SF_EEENS5_IJSF_SB_EEEEEEEvNS4_8identityESZ_S18_vS19_EENS_8epilogue10collective6detail29Sm90TmaWarpSpecializedAdapterINS1C_15DefaultEpilogueIaSJ_SJ_NS1B_6thread17LinearCombinationIaLi1EiiLNS1G_9ScaleType4KindE0ELNS_15FloatRoundStyleE2EaEENS1_15EpilogueDefaultEEEEEvvEEEEvNT_6ParamsE,"",@"SHT_CUDA_INFO"
	.sectionflags	@""
	.align	4


	//----- nvinfo : EIATTR_CUDA_API_VERSION
	.align		4
        /*0000*/ 	.byte	0x04, 0x37
        /*0002*/ 	.short	(.L_21 - .L_20)
.L_20:
        /*0004*/ 	.word	0x00000082


	//----- nvinfo : EIATTR_KPARAM_INFO
	.align		4
.L_21:
        /*0008*/ 	.byte	0x04, 0x17
        /*000a*/ 	.short	(.L_23 - .L_22)
.L_22:
        /*000c*/ 	.word	0x00000000
        /*0010*/ 	.short	0x0000
        /*0012*/ 	.short	0x0070
        /*0014*/ 	.byte	0x00, 0xf0, 0x01, 0x10


	//----- nvinfo : EIATTR_SPARSE_MMA_MASK
	.align		4
.L_23:
        /*0018*/ 	.byte	0x03, 0x50
        /*001a*/ 	.short	0x0000


	//----- nvinfo : EIATTR_MAXREG_COUNT
	.align		4
        /*001c*/ 	.byte	0x03, 0x1b
        /*001e*/ 	.short	0x00a8


	//----- nvinfo : EIATTR_NUM_BARRIERS
	.align		4
        /*0020*/ 	.byte	0x02, 0x4c
        /*0022*/ 	.byte	0x01
	.zero		1


	//----- nvinfo : EIATTR_EXTERNS
	.align		4
        /*0024*/ 	.byte	0x04, 0x0f
        /*0026*/ 	.short	(.L_25 - .L_24)


	//   ....[0]....
	.align		4
.L_24:
        /*0028*/ 	.word	index@(__assertfail)


	//----- nvinfo : EIATTR_MERCURY_ISA_VERSION
	.align		4
.L_25:
        /*002c*/ 	.byte	0x03, 0x5f
        /*002e*/ 	.short	0x0101


	//----- nvinfo : EIATTR_INT_WARP_WIDE_INSTR_OFFSETS
	.align		4
        /*0030*/ 	.byte	0x04, 0x31
        /*0032*/ 	.short	(.L_27 - .L_26)


	//   ....[0]....
.L_26:
        /*0034*/ 	.word	0x000003f0


	//   ....[1]....
        /*0038*/ 	.word	0x00000420


	//   ....[2]....
        /*003c*/ 	.word	0x00000500


	//----- nvinfo : EIATTR_COOP_GROUP_MASK_REGIDS
	.align		4
.L_27:
        /*0040*/ 	.byte	0x04, 0x29
        /*0042*/ 	.short	(.L_29 - .L_28)


	//   ....[0]....
.L_28:
        /*0044*/ 	.word	0xffffffff


	//   ....[1]....
        /*0048*/ 	.word	0xffffffff


	//   ....[2]....
        /*004c*/ 	.word	0xffffffff


	//   ....[3]....
        /*0050*/ 	.word	0xffffffff


	//   ....[4]....
        /*0054*/ 	.word	0xffffffff


	//----- nvinfo : EIATTR_COOP_GROUP_INSTR_OFFSETS
	.align		4
.L_29:
        /*0058*/ 	.byte	0x04, 0x28
        /*005a*/ 	.short	(.L_31 - .L_30)


	//   ....[0]....
.L_30:
        /*005c*/ 	.word	0x00000060


	//   ....[1]....
        /*0060*/ 	.word	0x00000070


	//   ....[2]....
        /*0064*/ 	.word	0x00000130


	//   ....[3]....
        /*0068*/ 	.word	0x00000300


	//   ....[4]....
        /*006c*/ 	.word	0x00000fc0


	//----- nvinfo : EIATTR_REG_RECONFIG
	.align		4
.L_31:
        /*0070*/ 	.byte	0x01, 0x54
	.zero		2


	//----- nvinfo : EIATTR_SYSCALL_OFFSETS
	.align		4
        /*0074*/ 	.byte	0x04, 0x46
        /*0076*/ 	.short	(.L_33 - .L_32)


	//   ....[0]....
.L_32:
        /*0078*/ 	.word	0x00001180


	//----- nvinfo : EIATTR_MBARRIER_INSTR_OFFSETS
	.align		4
.L_33:
        /*007c*/ 	.byte	0x04, 0x39
        /*007e*/ 	.short	(.L_35 - .L_34)


	//   ....[0]....
.L_34:
        /*0080*/ 	.word	0x00000230
        /*0084*/ 	.word	0x000000ff
        /*0088*/ 	.word	0x00000000
        /*008c*/ 	.short	0x0100
        /*008e*/ 	.byte	0x08
	.zero		1


	//   ....[1]....
        /*0090*/ 	.word	0x00000240
        /*0094*/ 	.word	0x000000ff
        /*0098*/ 	.word	0x00000030
        /*009c*/ 	.short	0x0100
        /*009e*/ 	.byte	0x08
	.zero		1


	//   ....[2]....
        /*00a0*/ 	.word	0x00000250
        /*00a4*/ 	.word	0x000000ff
        /*00a8*/ 	.word	0x00000008
        /*00ac*/ 	.short	0x0100
        /*00ae*/ 	.byte	0x08
	.zero		1


	//   ....[3]....
        /*00b0*/ 	.word	0x00000260
        /*00b4*/ 	.word	0x000000ff
        /*00b8*/ 	.word	0x00000038
        /*00bc*/ 	.short	0x0100
        /*00be*/ 	.byte	0x08
	.zero		1


	//   ....[4]....
        /*00c0*/ 	.word	0x00000270
        /*00c4*/ 	.word	0x000000ff
        /*00c8*/ 	.word	0x00000010
        /*00cc*/ 	.short	0x0100
        /*00ce*/ 	.byte	0x08
	.zero		1


	//   ....[5]....
        /*00d0*/ 	.word	0x00000280
        /*00d4*/ 	.word	0x000000ff
        /*00d8*/ 	.word	0x00000040
        /*00dc*/ 	.short	0x0100
        /*00de*/ 	.byte	0x08
	.zero		1


	//   ....[6]....
        /*00e0*/ 	.word	0x00000290
        /*00e4*/ 	.word	0x000000ff
        /*00e8*/ 	.word	0x00000018
        /*00ec*/ 	.short	0x0100
        /*00ee*/ 	.byte	0x08
	.zero		1


	//   ....[7]....
        /*00f0*/ 	.word	0x000002a0
        /*00f4*/ 	.word	0x000000ff
        /*00f8*/ 	.word	0x00000048
        /*00fc*/ 	.short	0x0100
        /*00fe*/ 	.byte	0x08
	.zero		1


	//   ....[8]....
        /*0100*/ 	.word	0x000002b0
        /*0104*/ 	.word	0x000000ff
        /*0108*/ 	.word	0x00000020
        /*010c*/ 	.short	0x0100
        /*010e*/ 	.byte	0x08
	.zero		1


	//   ....[9]....
        /*0110*/ 	.word	0x000002c0
        /*0114*/ 	.word	0x000000ff
        /*0118*/ 	.word	0x00000050
        /*011c*/ 	.short	0x0100
        /*011e*/ 	.byte	0x08
	.zero		1


	//   ....[10]....
        /*0120*/ 	.word	0x000002d0
        /*0124*/ 	.word	0x000000ff
        /*0128*/ 	.word	0x00000028
        /*012c*/ 	.short	0x0100
        /*012e*/ 	.byte	0x08
	.zero		1


	//   ....[11]....
        /*0130*/ 	.word	0x000002e0
        /*0134*/ 	.word	0x000000ff
        /*0138*/ 	.word	0x00000058
        /*013c*/ 	.short	0x0100
        /*013e*/ 	.byte	0x08
	.zero		1


	//   ....[12]....
        /*0140*/ 	.word	0x00000570
        /*0144*/ 	.word	0x000000ff
        /*0148*/ 	.word	0x00000070
        /*014c*/ 	.short	0x0100
        /*014e*/ 	.byte	0x06
	.zero		1


	//   ....[13]....
        /*0150*/ 	.word	0x000005d0
        /*0154*/ 	.word	0x000000ff
        /*0158*/ 	.word	0x00000078
        /*015c*/ 	.short	0x0100
        /*015e*/ 	.byte	0x06
	.zero		1


	//   ....[14]....
        /*0160*/ 	.word	0x00001240
        /*0164*/ 	.word	0x00000003
        /*0168*/ 	.word	0x00000000
        /*016c*/ 	.short	0x010a
        /*016e*/ 	.byte	0x3f
	.zero		1


	//   ....[15]....
        /*0170*/ 	.word	0x00001280
        /*0174*/ 	.word	0x00000003
        /*0178*/ 	.word	0x00000000
        /*017c*/ 	.short	0x010a
        /*017e*/ 	.byte	0x3f
	.zero		1


	//   ....[16]....
        /*0180*/ 	.word	0x00001810
        /*0184*/ 	.word	0x00000004
        /*0188*/ 	.word	0x00000000
        /*018c*/ 	.short	0x010a
        /*018e*/ 	.byte	0x3f
	.zero		1


	//   ....[17]....
        /*0190*/ 	.word	0x00001850
        /*0194*/ 	.word	0x00000004
        /*0198*/ 	.word	0x00000000
        /*019c*/ 	.short	0x010a
        /*019e*/ 	.byte	0x3f
	.zero		1


	//   ....[18]....
        /*01a0*/ 	.word	0x00001c70
        /*01a4*/ 	.word	0x00000003
        /*01a8*/ 	.word	0x00000000
        /*01ac*/ 	.short	0x0101
        /*01ae*/ 	.byte	0x3f
	.zero		1


	//   ....[19]....
        /*01b0*/ 	.word	0x00001e50
        /*01b4*/ 	.word	0x00000000
        /*01b8*/ 	.word	0x00000000
        /*01bc*/ 	.short	0x0101
        /*01be*/ 	.byte	0x3f
	.zero		1


	//   ....[20]....
        /*01c0*/ 	.word	0x000036a0
        /*01c4*/ 	.word	0x0000000d
        /*01c8*/ 	.word	0x00000030
        /*01cc*/ 	.short	0x010a
        /*01ce*/ 	.byte	0x3f
	.zero		1


	//   ....[21]....
        /*01d0*/ 	.word	0x00003af0
        /*01d4*/ 	.word	0x00000005
        /*01d8*/ 	.word	0x00000078
        /*01dc*/ 	.short	0x0101
        /*01de*/ 	.byte	0x3f
	.zero		1


	//   ....[22]....
        /*01e0*/ 	.word	0x00004240
        /*01e4*/ 	.word	0x00000005
        /*01e8*/ 	.word	0x00000000
        /*01ec*/ 	.short	0x010a
        /*01ee*/ 	.byte	0x3f
	.zero		1


	//   ....[23]....
        /*01f0*/ 	.word	0x000042c0
        /*01f4*/ 	.word	0x00000007
        /*01f8*/ 	.word	0x00000000
        /*01fc*/ 	.short	0x010a
        /*01fe*/ 	.byte	0x3f
	.zero		1


	//   ....[24]....
        /*0200*/ 	.word	0x00004350
        /*0204*/ 	.word	0x00000006
        /*0208*/ 	.word	0x00000000
        /*020c*/ 	.short	0x010a
        /*020e*/ 	.byte	0x3f
	.zero		1


	//   ....[25]....
        /*0210*/ 	.word	0x000043e0
        /*0214*/ 	.word	0x00000009
        /*0218*/ 	.word	0x00000000
        /*021c*/ 	.short	0x010a
        /*021e*/ 	.byte	0x3f
	.zero		1


	//   ....[26]....
        /*0220*/ 	.word	0x00004470
        /*0224*/ 	.word	0x00000006
        /*0228*/ 	.word	0x00000000
        /*022c*/ 	.short	0x010a
        /*022e*/ 	.byte	0x3f
	.zero		1


	//   ....[27]....
        /*0230*/ 	.word	0x00004500
        /*0234*/ 	.word	0x00000003
        /*0238*/ 	.word	0x00000000
        /*023c*/ 	.short	0x010a
        /*023e*/ 	.byte	0x3f
	.zero		1


	//   ....[28]....
        /*0240*/ 	.word	0x00004560
        /*0244*/ 	.word	0x00000003
        /*0248*/ 	.word	0x00000000
        /*024c*/ 	.short	0x010a
        /*024e*/ 	.byte	0x3f
	.zero		1


	//   ....[29]....
        /*0250*/ 	.word	0x000045b0
        /*0254*/ 	.word	0x00000004
        /*0258*/ 	.word	0x00000000
        /*025c*/ 	.short	0x010a
        /*025e*/ 	.byte	0x3f
	.zero		1


	//   ....[30]....
        /*0260*/ 	.word	0x00004680
        /*0264*/ 	.word	0x0000000d
        /*0268*/ 	.word	0x00000030
        /*026c*/ 	.short	0x010a
        /*026e*/ 	.byte	0x3f
	.zero		1


	//   ....[31]....
        /*0270*/ 	.word	0x00004750
        /*0274*/ 	.word	0x00000005
        /*0278*/ 	.word	0x00000000
        /*027c*/ 	.short	0x010a
        /*027e*/ 	.byte	0x3f
	.zero		1


	//   ....[32]....
        /*0280*/ 	.word	0x000047a0
        /*0284*/ 	.word	0x00000007
        /*0288*/ 	.word	0x00000000
        /*028c*/ 	.short	0x010a
        /*028e*/ 	.byte	0x3f
	.zero		1


	//   ....[33]....
        /*0290*/ 	.word	0x000047f0
        /*0294*/ 	.word	0x00000006
        /*0298*/ 	.word	0x00000000
        /*029c*/ 	.short	0x010a
        /*029e*/ 	.byte	0x3f
	.zero		1


	//   ....[34]....
        /*02a0*/ 	.word	0x00004840
        /*02a4*/ 	.word	0x00000009
        /*02a8*/ 	.word	0x00000000
        /*02ac*/ 	.short	0x010a
        /*02ae*/ 	.byte	0x3f
	.zero		1


	//   ....[35]....
        /*02b0*/ 	.word	0x00004890
        /*02b4*/ 	.word	0x00000006
        /*02b8*/ 	.word	0x00000000
        /*02bc*/ 	.short	0x010a
        /*02be*/ 	.byte	0x3f
	.zero		1


	//----- nvinfo : EIATTR_NUM_MBARRIERS
	.align		4
.L_35:
        /*02c0*/ 	.byte	0x03, 0x38
        /*02c2*/ 	.short	0x000e


	//----- nvinfo : EIATTR_EXIT_INSTR_OFFSETS
	.align		4
        /*02c4*/ 	.byte	0x04, 0x1c
        /*02c6*/ 	.short	(.L_37 - .L_36)


	//   ....[0]....
.L_36:
        /*02c8*/ 	.word	0x00000620


	//   ....[1]....
        /*02cc*/ 	.word	0x00000ef0


	//   ....[2]....
        /*02d0*/ 	.word	0x00002d40


	//   ....[3]....
        /*02d4*/ 	.word	0x00003370


	//   ....[4]....
        /*02d8*/ 	.word	0x00004550


	//----- nvinfo : EIATTR_MAX_THREADS
	.align		4
.L_37:
        /*02dc*/ 	.byte	0x04, 0x05
        /*02de*/ 	.short	(.L_39 - .L_38)
.L_38:
        /*02e0*/ 	.word	0x00000180
        /*02e4*/ 	.word	0x00000001
        /*02e8*/ 	.word	0x00000001


	//----- nvinfo : EIATTR_CRS_STACK_SIZE
	.align		4
.L_39:
        /*02ec*/ 	.byte	0x04, 0x1e
        /*02ee*/ 	.short	(.L_41 - .L_40)
.L_40:
        /*02f0*/ 	.word	0x00000000


	//----- nvinfo : EIATTR_CBANK_PARAM_SIZE
	.align		4
.L_41:
        /*02f4*/ 	.byte	0x03, 0x19
        /*02f6*/ 	.short	0x0470


	//----- nvinfo : EIATTR_PARAM_CBANK
	.align		4
        /*02f8*/ 	.byte	0x04, 0x0a
        /*02fa*/ 	.short	(.L_43 - .L_42)
	.align		4
.L_42:
        /*02fc*/ 	.word	index@(.nv.constant0._ZN7cutlass13device_kernelINS_4gemm6kernel13GemmUniversalIN4cute5tupleIJiiiiEEENS1_10collective13CollectiveMmaINS1_34MainloopSm90TmaGmmaWarpSpecializedILi6ENS5_IJNS4_1CILi1EEESB_SB_EEENS1_35KernelTmaWarpSpecializedCooperativeEEENS5_IJNSA_ILi128EEENSA_ILi8EEENSA_ILi256EEEEEEaNS5_IJlSB_lEEEaSJ_NS4_8TiledMMAINS4_8MMA_AtomIJNS4_4SM904GMMA25MMA_64x8x32_S32S8S8_SS_TNEEEENS4_6LayoutINS5_IJNSA_ILi2EEESB_SB_EEENS5_IJSB_NSA_ILi0EEEST_EEEEENS5_IJNS4_10UnderscoreESW_SW_EEEEENS4_13SM90_TMA_LOADENS4_14ComposedLayoutINS4_7SwizzleILi3ELi4ELi3EEENS4_18smem_ptr_flag_bitsILi8EEENSQ_INS5_IJSG_SF_EEENS5_IJSF_SB_EEEEEEEvNS4_8identityESZ_S18_vS19_EENS_8epilogue10collective6detail29Sm90TmaWarpSpecializedAdapterINS1C_15DefaultEpilogueIaSJ_SJ_NS1B_6thread17LinearCombinationIaLi1EiiLNS1G_9ScaleType4KindE0ELNS_15FloatRoundStyleE2EaEENS1_15EpilogueDefaultEEEEEvvEEEEvNT_6ParamsE)
        /*0300*/ 	.short	0x0210
        /*0302*/ 	.short	0x0470


	//----- nvinfo : EIATTR_SW_WAR
	.align		4
.L_43:
        /*0304*/ 	.byte	0x04, 0x36
        /*0306*/ 	.short	(.L_45 - .L_44)
.L_44:
        /*0308*/ 	.word	0x00000008
.L_45:


//--------------------- .nv.callgraph             --------------------------
	.section	.nv.callgraph,"",@"SHT_CUDA_CALLGRAPH"
	.align	4
	.sectionentsize	8
	.align		4
        /*0000*/ 	.word	0x00000000
	.align		4
        /*0004*/ 	.word	0xffffffff
	.align		4
        /*0008*/ 	.word	index@(_ZN7cutlass13device_kernelINS_4gemm6kernel13GemmUniversalIN4cute5tupleIJiiiiEEENS1_10collective13CollectiveMmaINS1_34MainloopSm90TmaGmmaWarpSpecializedILi6ENS5_IJNS4_1CILi1EEESB_SB_EEENS1_35KernelTmaWarpSpecializedCooperativeEEENS5_IJNSA_ILi128EEENSA_ILi8EEENSA_ILi256EEEEEEaNS5_IJlSB_lEEEaSJ_NS4_8TiledMMAINS4_8MMA_AtomIJNS4_4SM904GMMA25MMA_64x8x32_S32S8S8_SS_TNEEEENS4_6LayoutINS5_IJNSA_ILi2EEESB_SB_EEENS5_IJSB_NSA_ILi0EEEST_EEEEENS5_IJNS4_10UnderscoreESW_SW_EEEEENS4_13SM90_TMA_LOADENS4_14ComposedLayoutINS4_7SwizzleILi3ELi4ELi3EEENS4_18smem_ptr_flag_bitsILi8EEENSQ_INS5_IJSG_SF_EEENS5_IJSF_SB_EEEEEEEvNS4_8identityESZ_S18_vS19_EENS_8epilogue10collective6detail29Sm90TmaWarpSpecializedAdapterINS1C_15DefaultEpilogueIaSJ_SJ_NS1B_6thread17LinearCombinationIaLi1EiiLNS1G_9ScaleType4KindE0ELNS_15FloatRoundStyleE2EaEENS1_15EpilogueDefaultEEEEEvvEEEEvNT_6ParamsE)
	.align		4
        /*000c*/ 	.word	index@(__assertfail)
	.align		4
        /*0010*/ 	.word	0x00000000
	.align		4
        /*0014*/ 	.word	0xfffffffe
	.align		4
        /*0018*/ 	.word	0x00000000
	.align		4
        /*001c*/ 	.word	0xfffffffd
	.align		4
        /*0020*/ 	.word	0x00000000
	.align		4
        /*0024*/ 	.word	0xfffffffc


//--------------------- .nv.constant4             --------------------------
	.section	.nv.constant4,"a",@progbits
	.align	8
	.align		8
.nv.constant4:
        /*0000*/ 	.dword	__assertfail
	.align		8
        /*0008*/ 	.dword	__unnamed_1
	.align		8
        /*0010*/ 	.dword	_ZN39_INTERNAL_7255c42e_4_k_cu_773831c1_70264cuda3std3__45__cpo5beginE
	.align		8
        /*0018*/ 	.dword	_ZN39_INTERNAL_7255c42e_4_k_cu_773831c1_70264cuda3std3__45__cpo3endE
	.align		8
        /*0020*/ 	.dword	_ZN39_INTERNAL_7255c42e_4_k_cu_773831c1_70264cuda3std3__45__cpo6cbeginE
	.align		8
        /*0028*/ 	.dword	_ZN39_INTERNAL_7255c42e_4_k_cu_773831c1_70264cuda3std3__45__cpo4cendE
	.align		8
        /*0030*/ 	.dword	_ZN39_INTERNAL_7255c42e_4_k_cu_773831c1_70264cuda3std3__441_GLOBAL__N__7255c42e_4_k_cu_773831c1_70266ignoreE
	.align		8
        /*0038*/ 	.dword	_ZN39_INTERNAL_7255c42e_4_k_cu_773831c1_70264cuda3std3__419piecewise_constructE
	.align		8
        /*0040*/ 	.dword	_ZN39_INTERNAL_7255c42e_4_k_cu_773831c1_70264cuda3std3__48in_placeE
	.align		8
        /*0048*/ 	.dword	_ZN39_INTERNAL_7255c42e_4_k_cu_773831c1_70264cuda3std6ranges3__45__cpo4swapE
	.align		8
        /*0050*/ 	.dword	_ZN39_INTERNAL_7255c42e_4_k_cu_773831c1_70264cuda3std6ranges3__45__cpo9iter_moveE
	.align		8
        /*0058*/ 	.dword	_ZN39_INTERNAL_7255c42e_4_k_cu_773831c1_70264cute7productE
	.align		8
        /*0060*/ 	.dword	_ZN39_INTERNAL_7255c42e_4_k_cu_773831c1_70264cute1_E
	.align		8
        /*0068*/ 	.dword	$str$22
	.align		8
        /*0070*/ 	.dword	$str$23


//--------------------- .text._ZN7cutlass13device_kernelINS_4gemm6kernel13GemmUniversalIN4cute5tupleIJiiiiEEENS1_10collective13CollectiveMmaINS1_34MainloopSm90TmaGmmaWarpSpecializedILi6ENS5_IJNS4_1CILi1EEESB_SB_EEENS1_35KernelTmaWarpSpecializedCooperativeEEENS5_IJNSA_ILi128EEENSA_ILi8EEENSA_ILi256EEEEEEaNS5_IJlSB_lEEEaSJ_NS4_8TiledMMAINS4_8MMA_AtomIJNS4_4SM904GMMA25MMA_64x8x32_S32S8S8_SS_TNEEEENS4_6LayoutINS5_IJNSA_ILi2EEESB_SB_EEENS5_IJSB_NSA_ILi0EEEST_EEEEENS5_IJNS4_10UnderscoreESW_SW_EEEEENS4_13SM90_TMA_LOADENS4_14ComposedLayoutINS4_7SwizzleILi3ELi4ELi3EEENS4_18smem_ptr_flag_bitsILi8EEENSQ_INS5_IJSG_SF_EEENS5_IJSF_SB_EEEEEEEvNS4_8identityESZ_S18_vS19_EENS_8epilogue10collective6detail29Sm90TmaWarpSpecializedAdapterINS1C_15DefaultEpilogueIaSJ_SJ_NS1B_6thread17LinearCombinationIaLi1EiiLNS1G_9ScaleType4KindE0ELNS_15FloatRoundStyleE2EaEENS1_15EpilogueDefaultEEEEEvvEEEEvNT_6ParamsE --------------------------
	.section	.text._ZN7cutlass13device_kernelINS_4gemm6kernel13GemmUniversalIN4cute5tupleIJiiiiEEENS1_10collective13CollectiveMmaINS1_34MainloopSm90TmaGmmaWarpSpecializedILi6ENS5_IJNS4_1CILi1EEESB_SB_EEENS1_35KernelTmaWarpSpecializedCooperativeEEENS5_IJNSA_ILi128EEENSA_ILi8EEENSA_ILi256EEEEEEaNS5_IJlSB_lEEEaSJ_NS4_8TiledMMAINS4_8MMA_AtomIJNS4_4SM904GMMA25MMA_64x8x32_S32S8S8_SS_TNEEEENS4_6LayoutINS5_IJNSA_ILi2EEESB_SB_EEENS5_IJSB_NSA_ILi0EEEST_EEEEENS5_IJNS4_10UnderscoreESW_SW_EEEEENS4_13SM90_TMA_LOADENS4_14ComposedLayoutINS4_7SwizzleILi3ELi4ELi3EEENS4_18smem_ptr_flag_bitsILi8EEENSQ_INS5_IJSG_SF_EEENS5_IJSF_SB_EEEEEEEvNS4_8identityESZ_S18_vS19_EENS_8epilogue10collective6detail29Sm90TmaWarpSpecializedAdapterINS1C_15DefaultEpilogueIaSJ_SJ_NS1B_6thread17LinearCombinationIaLi1EiiLNS1G_9ScaleType4KindE0ELNS_15FloatRoundStyleE2EaEENS1_15EpilogueDefaultEEEEEvvEEEEvNT_6ParamsE,"ax",@progbits
	.align	128
.text._ZN7cutlass13device_kernelINS_4gemm6kernel13GemmUniversalIN4cute5tupleIJiiiiEEENS1_10collective13CollectiveMmaINS1_34MainloopSm90TmaGmmaWarpSpecializedILi6ENS5_IJNS4_1CILi1EEESB_SB_EEENS1_35KernelTmaWarpSpecializedCooperativeEEENS5_IJNSA_ILi128EEENSA_ILi8EEENSA_ILi256EEEEEEaNS5_IJlSB_lEEEaSJ_NS4_8TiledMMAINS4_8MMA_AtomIJNS4_4SM904GMMA25MMA_64x8x32_S32S8S8_SS_TNEEEENS4_6LayoutINS5_IJNSA_ILi2EEESB_SB_EEENS5_IJSB_NSA_ILi0EEEST_EEEEENS5_IJNS4_10UnderscoreESW_SW_EEEEENS4_13SM90_TMA_LOADENS4_14ComposedLayoutINS4_7SwizzleILi3ELi4ELi3EEENS4_18smem_ptr_flag_bitsILi8EEENSQ_INS5_IJSG_SF_EEENS5_IJSF_SB_EEEEEEEvNS4_8identityESZ_S18_vS19_EENS_8epilogue10collective6detail29Sm90TmaWarpSpecializedAdapterINS1C_15DefaultEpilogueIaSJ_SJ_NS1B_6thread17LinearCombinationIaLi1EiiLNS1G_9ScaleType4KindE0ELNS_15FloatRoundStyleE2EaEENS1_15EpilogueDefaultEEEEEvvEEEEvNT_6ParamsE:
        .type           _ZN7cutlass13device_kernelINS_4gemm6kernel13GemmUniversalIN4cute5tupleIJiiiiEEENS1_10collective13CollectiveMmaINS1_34MainloopSm90TmaGmmaWarpSpecializedILi6ENS5_IJNS4_1CILi1EEESB_SB_EEENS1_35KernelTmaWarpSpecializedCooperativeEEENS5_IJNSA_ILi128EEENSA_ILi8EEENSA_ILi256EEEEEEaNS5_IJlSB_lEEEaSJ_NS4_8TiledMMAINS4_8MMA_AtomIJNS4_4SM904GMMA25MMA_64x8x32_S32S8S8_SS_TNEEEENS4_6LayoutINS5_IJNSA_ILi2EEESB_SB_EEENS5_IJSB_NSA_ILi0EEEST_EEEEENS5_IJNS4_10UnderscoreESW_SW_EEEEENS4_13SM90_TMA_LOADENS4_14ComposedLayoutINS4_7SwizzleILi3ELi4ELi3EEENS4_18smem_ptr_flag_bitsILi8EEENSQ_INS5_IJSG_SF_EEENS5_IJSF_SB_EEEEEEEvNS4_8identityESZ_S18_vS19_EENS_8epilogue10collective6detail29Sm90TmaWarpSpecializedAdapterINS1C_15DefaultEpilogueIaSJ_SJ_NS1B_6thread17LinearCombinationIaLi1EiiLNS1G_9ScaleType4KindE0ELNS_15FloatRoundStyleE2EaEENS1_15EpilogueDefaultEEEEEvvEEEEvNT_6ParamsE,@function
        .size           _ZN7cutlass13device_kernelINS_4gemm6kernel13GemmUniversalIN4cute5tupleIJiiiiEEENS1_10collective13CollectiveMmaINS1_34MainloopSm90TmaGmmaWarpSpecializedILi6ENS5_IJNS4_1CILi1EEESB_SB_EEENS1_35KernelTmaWarpSpecializedCooperativeEEENS5_IJNSA_ILi128EEENSA_ILi8EEENSA_ILi256EEEEEEaNS5_IJlSB_lEEEaSJ_NS4_8TiledMMAINS4_8MMA_AtomIJNS4_4SM904GMMA25MMA_64x8x32_S32S8S8_SS_TNEEEENS4_6LayoutINS5_IJNSA_ILi2EEESB_SB_EEENS5_IJSB_NSA_ILi0EEEST_EEEEENS5_IJNS4_10UnderscoreESW_SW_EEEEENS4_13SM90_TMA_LOADENS4_14ComposedLayoutINS4_7SwizzleILi3ELi4ELi3EEENS4_18smem_ptr_flag_bitsILi8EEENSQ_INS5_IJSG_SF_EEENS5_IJSF_SB_EEEEEEEvNS4_8identityESZ_S18_vS19_EENS_8epilogue10collective6detail29Sm90TmaWarpSpecializedAdapterINS1C_15DefaultEpilogueIaSJ_SJ_NS1B_6thread17LinearCombinationIaLi1EiiLNS1G_9ScaleType4KindE0ELNS_15FloatRoundStyleE2EaEENS1_15EpilogueDefaultEEEEEvvEEEEvNT_6ParamsE,(.L_x_82 - _ZN7cutlass13device_kernelINS_4gemm6kernel13GemmUniversalIN4cute5tupleIJiiiiEEENS1_10collective13CollectiveMmaINS1_34MainloopSm90TmaGmmaWarpSpecializedILi6ENS5_IJNS4_1CILi1EEESB_SB_EEENS1_35KernelTmaWarpSpecializedCooperativeEEENS5_IJNSA_ILi128EEENSA_ILi8EEENSA_ILi256EEEEEEaNS5_IJlSB_lEEEaSJ_NS4_8TiledMMAINS4_8MMA_AtomIJNS4_4SM904GMMA25MMA_64x8x32_S32S8S8_SS_TNEEEENS4_6LayoutINS5_IJNSA_ILi2EEESB_SB_EEENS5_IJSB_NSA_ILi0EEEST_EEEEENS5_IJNS4_10UnderscoreESW_SW_EEEEENS4_13SM90_TMA_LOADENS4_14ComposedLayoutINS4_7SwizzleILi3ELi4ELi3EEENS4_18smem_ptr_flag_bitsILi8EEENSQ_INS5_IJSG_SF_EEENS5_IJSF_SB_EEEEEEEvNS4_8identityESZ_S18_vS19_EENS_8epilogue10collective6detail29Sm90TmaWarpSpecializedAdapterINS1C_15DefaultEpilogueIaSJ_SJ_NS1B_6thread17LinearCombinationIaLi1EiiLNS1G_9ScaleType4KindE0ELNS_15FloatRoundStyleE2EaEENS1_15EpilogueDefaultEEEEEvvEEEEvNT_6ParamsE)
        .other          _ZN7cutlass13device_kernelINS_4gemm6kernel13GemmUniversalIN4cute5tupleIJiiiiEEENS1_10collective13CollectiveMmaINS1_34MainloopSm90TmaGmmaWarpSpecializedILi6ENS5_IJNS4_1CILi1EEESB_SB_EEENS1_35KernelTmaWarpSpecializedCooperativeEEENS5_IJNSA_ILi128EEENSA_ILi8EEENSA_ILi256EEEEEEaNS5_IJlSB_lEEEaSJ_NS4_8TiledMMAINS4_8MMA_AtomIJNS4_4SM904GMMA25MMA_64x8x32_S32S8S8_SS_TNEEEENS4_6LayoutINS5_IJNSA_ILi2EEESB_SB_EEENS5_IJSB_NSA_ILi0EEEST_EEEEENS5_IJNS4_10UnderscoreESW_SW_EEEEENS4_13SM90_TMA_LOADENS4_14ComposedLayoutINS4_7SwizzleILi3ELi4ELi3EEENS4_18smem_ptr_flag_bitsILi8EEENSQ_INS5_IJSG_SF_EEENS5_IJSF_SB_EEEEEEEvNS4_8identityESZ_S18_vS19_EENS_8epilogue10collective6detail29Sm90TmaWarpSpecializedAdapterINS1C_15DefaultEpilogueIaSJ_SJ_NS1B_6thread17LinearCombinationIaLi1EiiLNS1G_9ScaleType4KindE0ELNS_15FloatRoundStyleE2EaEENS1_15EpilogueDefaultEEEEEvvEEEEvNT_6ParamsE,@"STO_CUDA_ENTRY STV_DEFAULT"
_ZN7cutlass13device_kernelINS_4gemm6kernel13GemmUniversalIN4cute5tupleIJiiiiEEENS1_10collective13CollectiveMmaINS1_34MainloopSm90TmaGmmaWarpSpecializedILi6ENS5_IJNS4_1CILi1EEESB_SB_EEENS1_35KernelTmaWarpSpecializedCooperativeEEENS5_IJNSA_ILi128EEENSA_ILi8EEENSA_ILi256EEEEEEaNS5_IJlSB_lEEEaSJ_NS4_8TiledMMAINS4_8MMA_AtomIJNS4_4SM904GMMA25MMA_64x8x32_S32S8S8_SS_TNEEEENS4_6LayoutINS5_IJNSA_ILi2EEESB_SB_EEENS5_IJSB_NSA_ILi0EEEST_EEEEENS5_IJNS4_10UnderscoreESW_SW_EEEEENS4_13SM90_TMA_LOADENS4_14ComposedLayoutINS4_7SwizzleILi3ELi4ELi3EEENS4_18smem_ptr_flag_bitsILi8EEENSQ_INS5_IJSG_SF_EEENS5_IJSF_SB_EEEEEEEvNS4_8identityESZ_S18_vS19_EENS_8epilogue10collective6detail29Sm90TmaWarpSpecializedAdapterINS1C_15DefaultEpilogueIaSJ_SJ_NS1B_6thread17LinearCombinationIaLi1EiiLNS1G_9ScaleType4KindE0ELNS_15FloatRoundStyleE2EaEENS1_15EpilogueDefaultEEEEEvvEEEEvNT_6ParamsE:
[----:B------:R-:W0:Y:S01]  /*0000*/  LDC R1, c[0x0][0x28] ;  /* 0x00000a00ff017b82 */ /* 0x000e220000000800 */
[----:B------:R-:W1:Y:S01]  /*0010*/  S2R R23, SR_TID.X ;  /* 0x0000000000177919 */ /* 0x000e620000002100 */
[----:B------:R-:W-:Y:S01]  /*0020*/  ELECT P0, URZ, PT ;  /* 0x00000000003f782f */ /* 0x000fe20003800000 */
[----:B------:R-:W-:Y:S01]  /*0030*/  BSSY B0, `(.L_x_0) ;  /* 0x000000f000007945 */ /* 0x000fe20003800000 */
[--C-:B-1----:R-:W-:Y:S02]  /*0040*/  SHF.R.U32.HI R0, RZ, 0x5, R23.reuse ;  /* 0x00000005ff007819 */ /* 0x102fe40000011617 */
[----:B------:R-:W-:-:S03]  /*0050*/  SHF.R.U32.HI R2, RZ, 0x7, R23 ;  /* 0x00000007ff027819 */ /* 0x000fc60000011617 */
[----:B------:R-:W1:Y:S04]  /*0060*/  SHFL.IDX PT, R3, R0, RZ, 0x1f ;  /* 0x00001fff00037589 */ /* 0x000e6800000e0000 */
[----:B------:R2:W3:Y:S01]  /*0070*/  SHFL.IDX PT, R5, R2, RZ, 0x1f ;  /* 0x00001fff02057589 */ /* 0x0004e200000e0000 */
[----:B-1----:R-:W-:-:S13]  /*0080*/  ISETP.NE.OR P0, PT, R3, RZ, !P0 ;  /* 0x000000ff0300720c */ /* 0x002fda0004705670 */
[----:B0-23--:R-:W-:Y:S05]  /*0090*/  @P0 BRA `(.L_x_1) ;  /* 0x0000000000200947 */ /* 0x00dfea0003800000 */
[----:B------:R-:W-:Y:S02]  /*00a0*/  ULDC.64 UR4, c[0x0][0x198] ;  /* 0x0000660000047ab9 */ /* 0x000fe40000000a00 */
[----:B------:R-:W-:Y:S02]  /*00b0*/  UIADD3 UR6, UP0, UR4, 0xf0, URZ ;  /* 0x000000f004067890 */ /* 0x000fe4000ff1e03f */
[----:B------:R-:W-:Y:S02]  /*00c0*/  UIADD3 UR4, UP1, UR4, 0x1f0, URZ ;  /* 0x000001f004047890 */ /* 0x000fe4000ff3e03f */
[----:B------:R-:W-:Y:S02]  /*00d0*/  UIADD3.X UR7, URZ, UR5, URZ, UP0, !UPT ;  /* 0x000000053f077290 */ /* 0x000fe400087fe43f */
[----:B------:R-:W-:-:S07]  /*00e0*/  UIADD3.X UR5, URZ, UR5, URZ, UP1, !UPT ;  /* 0x000000053f057290 */ /* 0x000fce0008ffe43f */
[----:B------:R0:W-:Y:S02]  /*00f0*/  UTMACCTL.PF [UR6] ;  /* 0x00000000060079b9 */ /* 0x0001e40008040000 */
[----:B------:R0:W-:Y:S02]  /*0100*/  UTMACCTL.PF [UR4] ;  /* 0x00000000040079b9 */ /* 0x0001e40008040000 */
[----:B0-----:R-:W-:Y:S01]  /*0110*/  NOP ;  /* 0x0000000000007918 */ /* 0x001fe20000000000 */
.L_x_1:
[----:B------:R-:W-:Y:S05]  /*0120*/  BSYNC B0 ;  /* 0x0000000000007941 */ /* 0x000fea0003800000 */
.L_x_0:
[----:B------:R-:W0:Y:S02]  /*0130*/  SHFL.IDX PT, R2, R0, RZ, 0x1f ;  /* 0x00001fff00027589 */ /* 0x000e2400000e0000 */
[----:B0-----:R-:W-:-:S13]  /*0140*/  ISETP.NE.AND P0, PT, R2, RZ, PT ;  /* 0x000000ff0200720c */ /* 0x001fda0003f05270 */
[----:B------:R-:W-:Y:S05]  /*0150*/  @P0 BRA `(.L_x_2) ;  /* 0x0000000000680947 */ /* 0x000fea0003800000 */
[----:B------:R-:W0:Y:S01]  /*0160*/  S2UR UR8, SR_CgaCtaId ;  /* 0x00000000000879c3 */ /* 0x000e220000008800 */
[----:B------:R-:W-:Y:S01]  /*0170*/  UMOV UR4, 0x400 ;  /* 0x0000040000047882 */ /* 0x000fe20000000000 */
[----:B------:R-:W-:Y:S01]  /*0180*/  UMOV UR5, 0x1 ;  /* 0x0000000100057882 */ /* 0x000fe20000000000 */
[----:B------:R-:W-:Y:S01]  /*0190*/  UMOV UR6, 0x100 ;  /* 0x0000010000067882 */ /* 0x000fe20000000000 */
[----:B------:R-:W-:Y:S01]  /*01a0*/  ELECT P0, URZ, PT ;  /* 0x00000000003f782f */ /* 0x000fe20003800000 */
[----:B------:R-:W-:-:S04]  /*01b0*/  UIADD3 UR6, -UR6, 0x100000, URZ ;  /* 0x0010000006067890 */ /* 0x000fc8000fffe13f */
[----:B------:R-:W-:Y:S02]  /*01c0*/  USHF.L.U32 UR7, UR6, 0xb, URZ ;  /* 0x0000000b06077899 */ /* 0x000fe4000800063f */
[----:B------:R-:W-:Y:S02]  /*01d0*/  USHF.L.U32 UR6, UR6, 0x1, URZ ;  /* 0x0000000106067899 */ /* 0x000fe4000800063f */
[----:B0-----:R-:W-:Y:S02]  /*01e0*/  ULEA UR8, UR8, UR4, 0x18 ;  /* 0x0000000408087291 */ /* 0x001fe4000f8ec03f */
[----:B------:R-:W-:-:S04]  /*01f0*/  UIADD3 UR4, -UR5, 0x100000, URZ ;  /* 0x0010000005047890 */ /* 0x000fc8000fffe13f */
[----:B------:R-:W-:Y:S02]  /*0200*/  USHF.L.U32 UR5, UR4, 0xb, URZ ;  /* 0x0000000b04057899 */ /* 0x000fe4000800063f */
[----:B------:R-:W-:Y:S01]  /*0210*/  USHF.L.U32 UR4, UR4, 0x1, URZ ;  /* 0x0000000104047899 */ /* 0x000fe2000800063f */
[----:B------:R-:W0:Y:S11]  /*0220*/  FENCE.VIEW.ASYNC.S ;  /* 0x00000000000073c6 */ /* 0x000e360000000000 */
[----:B0-----:R0:W1:Y:S01]  /*0230*/  SYNCS.EXCH.64 URZ, [UR8], UR4 ;  /* 0x00000004083f75b2 */ /* 0x0010620008000100 */
[----:B------:R0:W2:Y:S01]  /*0240*/  SYNCS.EXCH.64 URZ, [UR8+0x30], UR6 ;  /* 0x00003006083f75b2 */ /* 0x0000a20008000100 */
[----:B------:R0:W3:Y:S01]  /*0250*/  SYNCS.EXCH.64 URZ, [UR8+0x8], UR4 ;  /* 0x00000804083f75b2 */ /* 0x0000e20008000100 */
[----:B------:R0:W4:Y:S01]  /*0260*/  SYNCS.EXCH.64 URZ, [UR8+0x38], UR6 ;  /* 0x00003806083f75b2 */ /* 0x0001220008000100 */
[----:B------:R0:W0:Y:S01]  /*0270*/  SYNCS.EXCH.64 URZ, [UR8+0x10], UR4 ;  /* 0x00001004083f75b2 */ /* 0x0000220008000100 */
[----:B------:R0:W0:Y:S01]  /*0280*/  SYNCS.EXCH.64 URZ, [UR8+0x40], UR6 ;  /* 0x00004006083f75b2 */ /* 0x0000220008000100 */
[----:B------:R0:W0:Y:S01]  /*0290*/  SYNCS.EXCH.64 URZ, [UR8+0x18], UR4 ;  /* 0x00001804083f75b2 */ /* 0x0000220008000100 */
[----:B------:R0:W0:Y:S01]  /*02a0*/  SYNCS.EXCH.64 URZ, [UR8+0x48], UR6 ;  /* 0x00004806083f75b2 */ /* 0x0000220008000100 */
[----:B------:R0:W0:Y:S01]  /*02b0*/  SYNCS.EXCH.64 URZ, [UR8+0x20], UR4 ;  /* 0x00002004083f75b2 */ /* 0x0000220008000100 */
[----:B------:R0:W0:Y:S01]  /*02c0*/  SYNCS.EXCH.64 URZ, [UR8+0x50], UR6 ;  /* 0x00005006083f75b2 */ /* 0x0000220008000100 */
[----:B------:R0:W0:Y:S01]  /*02d0*/  SYNCS.EXCH.64 URZ, [UR8+0x28], UR4 ;  /* 0x00002804083f75b2 */ /* 0x0000220008000100 */
[----:B------:R0:W0:Y:S01]  /*02e0*/  SYNCS.EXCH.64 URZ, [UR8+0x58], UR6 ;  /* 0x00005806083f75b2 */ /* 0x0000220008000100 */
[----:B------:R-:W-:Y:S01]  /*02f0*/  NOP ;  /* 0x0000000000007918 */ /* 0x000fe20000000000 */
.L_x_2:
[----:B------:R-:W5:Y:S01]  /*0300*/  SHFL.IDX PT, R0, R0, RZ, 0x1f ;  /* 0x00001fff00007589 */ /* 0x000f6200000e0000 */
[----:B------:R-:W-:Y:S01]  /*0310*/  ELECT P0, URZ, PT ;  /* 0x00000000003f782f */ /* 0x000fe20003800000 */
[----:B------:R-:W1:Y:S01]  /*0320*/  LDC R19, c[0x0][0x65c] ;  /* 0x00019700ff137b82 */ /* 0x000e620000000800 */
[----:B------:R-:W-:Y:S01]  /*0330*/  SHF.R.S32.HI R6, RZ, 0x1f, R3 ;  /* 0x0000001fff067819 */ /* 0x000fe20000011403 */
[----:B------:R-:W2:Y:S01]  /*0340*/  S2R R4, SR_CTAID.Y ;  /* 0x0000000000047919 */ /* 0x000ea20000002600 */
[----:B0-----:R-:W-:Y:S01]  /*0350*/  UMOV UR4, 0x20 ;  /* 0x0000002000047882 */ /* 0x001fe20000000000 */
[----:B------:R-:W-:Y:S01]  /*0360*/  ISETP.NE.AND P2, PT, R5, RZ, PT ;  /* 0x000000ff0500720c */ /* 0x000fe20003f45270 */
[----:B------:R-:W-:Y:S01]  /*0370*/  NOP ;  /* 0x0000000000007918 */ /* 0x000fe20000000000 */
[----:B------:R-:W0:Y:S01]  /*0380*/  S2R R2, SR_CTAID.X ;  /* 0x0000000000027919 */ /* 0x000e220000002500 */
[----:B------:R-:W-:Y:S01]  /*0390*/  LEA.HI R6, R6, R3, RZ, 0x2 ;  /* 0x0000000306067211 */ /* 0x000fe200078f10ff */
[----:B------:R-:W-:Y:S01]  /*03a0*/  NOP ;  /* 0x0000000000007918 */ /* 0x000fe20000000000 */
[----:B-----5:R-:W-:-:S02]  /*03b0*/  ISETP.NE.OR P0, PT, R0, RZ, !P0 ;  /* 0x000000ff0000720c */ /* 0x020fc40004705670 */
[----:B-1----:R-:W-:-:S04]  /*03c0*/  ISETP.NE.AND P3, PT, R19, 0x1, PT ;  /* 0x000000011300780c */ /* 0x002fc80003f65270 */
[----:B------:R-:W-:Y:S02]  /*03d0*/  P2R R0, PR, RZ, 0x8 ;  /* 0x00000008ff007803 */ /* 0x000fe40000000000 */
[----:B------:R-:W-:-:S05]  /*03e0*/  LOP3.LUT R0, R6, 0xfffffffc, RZ, 0xc0, !PT ;  /* 0xfffffffc06007812 */ /* 0x000fca00078ec0ff */
[----:B------:R-:W-:Y:S01]  /*03f0*/  VOTEU.ALL UP0, P0 ;  /* 0x00000000003f7886 */ /* 0x000fe20000000000 */
[----:B------:R-:W-:Y:S01]  /*0400*/  IMAD.IADD R0, R3, 0x1, -R0 ;  /* 0x0000000103007824 */ /* 0x000fe200078e0a00 */
[----:B------:R-:W0:Y:S01]  /*0410*/  @P3 LDC R17, c[0x0][0x10] ;  /* 0x00000400ff113b82 */ /* 0x000e220000000800 */
[----:B------:R-:W-:Y:S01]  /*0420*/  VOTEU.ALL UP1, P0 ;  /* 0x00000000003f7886 */ /* 0x000fe20000020000 */
[----:B--2---:R-:W-:Y:S01]  /*0430*/  @P3 IMAD.MOV.U32 R6, RZ, RZ, R4 ;  /* 0x000000ffff063224 */ /* 0x004fe200078e0004 */
[----:B------:R-:W-:Y:S01]  /*0440*/  @!UP0 UMOV UR6, 0x400 ;  /* 0x0000040000068882 */ /* 0x000fe20000000000 */
[----:B------:R-:W-:-:S04]  /*0450*/  @!UP0 UIADD3 UR4, -UR4, 0x100000, URZ ;  /* 0x0010000004048890 */ /* 0x000fc8000fffe13f */
[----:B------:R-:W-:Y:S02]  /*0460*/  @!UP0 USHF.L.U32 UR5, UR4, 0xb, URZ ;  /* 0x0000000b04058899 */ /* 0x000fe4000800063f */
[----:B------:R-:W-:Y:S01]  /*0470*/  @!UP0 USHF.L.U32 UR4, UR4, 0x1, URZ ;  /* 0x0000000104048899 */ /* 0x000fe2000800063f */
[----:B------:R-:W-:Y:S02]  /*0480*/  @P3 IMAD.MOV.U32 R7, RZ, RZ, RZ ;  /* 0x000000ffff073224 */ /* 0x000fe400078e00ff */
[----:B------:R-:W-:Y:S01]  /*0490*/  IMAD.MOV.U32 R3, RZ, RZ, RZ ;  /* 0x000000ffff037224 */ /* 0x000fe200078e00ff */
[----:B------:R-:W1:Y:S01]  /*04a0*/  @!UP0 S2UR UR7, SR_CgaCtaId ;  /* 0x00000000000789c3 */ /* 0x000e620000008800 */
[----:B------:R-:W-:-:S07]  /*04b0*/  @P3 IMAD.MOV.U32 R11, RZ, RZ, RZ ;  /* 0x000000ffff0b3224 */ /* 0x000fce00078e00ff */
[----:B------:R-:W2:Y:S01]  /*04c0*/  @!P3 LDC R9, c[0x0][0xc] ;  /* 0x00000300ff09bb82 */ /* 0x000ea20000000800 */
[----:B0-----:R-:W-:-:S04]  /*04d0*/  @P3 IMAD.WIDE.U32 R16, R2, R17, R6 ;  /* 0x0000001102103225 */ /* 0x001fc800078e0006 */
[----:B------:R-:W-:Y:S01]  /*04e0*/  @P3 IMAD.IADD R17, R17, 0x1, R11 ;  /* 0x0000000111113824 */ /* 0x000fe200078e020b */
[----:B-1----:R-:W-:Y:S01]  /*04f0*/  @!UP0 ULEA UR6, UR7, UR6, 0x18 ;  /* 0x0000000607068291 */ /* 0x002fe2000f8ec03f */
[----:B------:R-:W-:Y:S01]  /*0500*/  VOTEU.ALL UP0, P0 ;  /* 0x00000000003f7886 */ /* 0x000fe20000000000 */
[----:B------:R-:W-:-:S04]  /*0510*/  ISETP.NE.AND P0, PT, R0, 0x3, PT ;  /* 0x000000030000780c */ /* 0x000fc80003f05270 */
[----:B------:R-:W-:Y:S01]  /*0520*/  ISETP.EQ.OR P0, PT, R0, RZ, !P0 ;  /* 0x000000ff0000720c */ /* 0x000fe20004702670 */
[----:B--2---:R-:W-:-:S03]  /*0530*/  @!P3 IMAD.WIDE.U32 R6, R9, R4, R2 ;  /* 0x000000040906b225 */ /* 0x004fc600078e0002 */
[C---:B------:R-:W-:Y:S01]  /*0540*/  ISETP.EQ.AND P0, PT, R5.reuse, RZ, P0 ;  /* 0x000000ff0500720c */ /* 0x040fe20000702270 */
[----:B------:R-:W-:Y:S01]  /*0550*/  VIADD R5, R5, 0xffffffff ;  /* 0xffffffff05057836 */ /* 0x000fe20000000000 */
[----:B------:R-:W0:Y:S02]  /*0560*/  FENCE.VIEW.ASYNC.S ;  /* 0x00000000000073c6 */ /* 0x000e240000000000 */
[----:B0-----:R0:W3:Y:S01]  /*0570*/  @!UP0 SYNCS.EXCH.64 URZ, [UR6+0x70], UR4 ;  /* 0x00007004063f85b2 */ /* 0x0010e20008000100 */
[----:B------:R-:W-:Y:S01]  /*0580*/  @!P3 IMAD.MOV.U32 R16, RZ, RZ, R6 ;  /* 0x000000ffff10b224 */ /* 0x000fe200078e0006 */
[----:B------:R-:W-:Y:S01]  /*0590*/  SEL R18, RZ, 0x1, !P0 ;  /* 0x00000001ff127807 */ /* 0x000fe20004000000 */
[----:B------:R-:W-:Y:S01]  /*05a0*/  @!P3 IMAD.MOV.U32 R17, RZ, RZ, R7 ;  /* 0x000000ffff11b224 */ /* 0x000fe200078e0007 */
[----:B------:R-:W-:-:S04]  /*05b0*/  ISETP.GE.U32.AND P1, PT, R5, 0x2, PT ;  /* 0x000000020500780c */ /* 0x000fc80003f26070 */
[----:B------:R-:W-:Y:S01]  /*05c0*/  SEL R18, R18, 0x2, P1 ;  /* 0x0000000212127807 */ /* 0x000fe20000800000 */
[----:B------:R0:W3:Y:S01]  /*05d0*/  @!UP1 SYNCS.EXCH.64 URZ, [UR6+0x78], UR4 ;  /* 0x00007804063f95b2 */ /* 0x0000e20008000100 */
[----:B------:R-:W-:Y:S01]  /*05e0*/  NOP ;  /* 0x0000000000007918 */ /* 0x000fe20000000000 */
[----:B---34-:R-:W-:Y:S06]  /*05f0*/  BAR.SYNC.DEFER_BLOCKING 0x0 ;  /* 0x0000000000007b1d */ /* 0x018fec0000010000 */
[----:B------:R-:W-:Y:S05]  /*0600*/  @!P2 BRA `(.L_x_3) ;  /* 0x0000002400d0a947 */ /* 0x000fea0003800000 */
[----:B------:R-:W-:-:S13]  /*0610*/  ISETP.GT.U32.AND P0, PT, R5, 0x1, PT ;  /* 0x000000010500780c */ /* 0x000fda0003f04070 */
[----:B0-----:R-:W-:Y:S05]  /*0620*/  @P0 EXIT ;  /* 0x000000000000094d */ /* 0x001fea0003800000 */
[----:B------:R-:W-:Y:S01]  /*0630*/  ULDC.64 UR4, c[0x0][0x650] ;  /* 0x0001940000047ab9 */ /* 0x000fe20000000a00 */
[----:B------:R-:W-:Y:S01]  /*0640*/  PRMT R0, RZ, 0x7610, R0 ;  /* 0x00007610ff007816 */ /* 0x000fe20000000000 */
[----:B------:R-:W-:Y:S01]  /*0650*/  IMAD.MOV.U32 R30, RZ, RZ, -0x1 ;  /* 0xffffffffff1e7424 */ /* 0x000fe200078e00ff */
[----:B------:R-:W-:Y:S01]  /*0660*/  ISETP.GE.U32.AND P0, PT, R16, UR4, PT ;  /* 0x0000000410007c0c */ /* 0x000fe2000bf06070 */
[----:B------:R-:W-:Y:S02]  /*0670*/  IMAD.MOV.U32 R31, RZ, RZ, -0x1 ;  /* 0xffffffffff1f7424 */ /* 0x000fe400078e00ff */
[----:B------:R-:W-:Y:S01]  /*0680*/  IMAD.MOV.U32 R33, RZ, RZ, -0x1 ;  /* 0xffffffffff217424 */ /* 0x000fe200078e00ff */
[----:B------:R-:W-:-:S13]  /*0690*/  ISETP.GE.U32.AND.EX P0, PT, R17, UR5, PT, P0 ;  /* 0x0000000511007c0c */ /* 0x000fda000bf06100 */
[----:B------:R-:W-:Y:S05]  /*06a0*/  @P0 BRA `(.L_x_4) ;  /* 0x0000000400580947 */ /* 0x000fea0003800000 */
[----:B------:R-:W0:Y:S01]  /*06b0*/  LDC.64 R14, c[0x0][0x628] ;  /* 0x00018a00ff0e7b82 */ /* 0x000e220000000a00 */
[----:B------:R-:W-:Y:S02]  /*06c0*/  IMAD.MOV.U32 R6, RZ, RZ, R16 ;  /* 0x000000ffff067224 */ /* 0x000fe400078e0010 */
[----:B------:R-:W-:-:S05]  /*06d0*/  IMAD.MOV.U32 R7, RZ, RZ, R17 ;  /* 0x000000ffff077224 */ /* 0x000fca00078e0011 */
[----:B------:R-:W1:Y:S08]  /*06e0*/  LDC R0, c[0x0][0x630] ;  /* 0x00018c00ff007b82 */ /* 0x000e700000000800 */
[----:B------:R-:W2:Y:S01]  /*06f0*/  LDC.64 R20, c[0x0][0x620] ;  /* 0x00018800ff147b82 */ /* 0x000ea20000000a00 */
[----:B0-----:R-:W-:-:S04]  /*0700*/  ISETP.NE.U32.AND P0, PT, R14, RZ, PT ;  /* 0x000000ff0e00720c */ /* 0x001fc80003f05070 */
[----:B------:R-:W-:-:S13]  /*0710*/  ISETP.NE.AND.EX P0, PT, R15, RZ, PT, P0 ;  /* 0x000000ff0f00720c */ /* 0x000fda0003f05300 */
[----:B-12---:R-:W-:Y:S05]  /*0720*/  @!P0 BRA `(.L_x_5) ;  /* 0x0000000000288947 */ /* 0x006fea0003800000 */
[----:B------:R-:W0:Y:S02]  /*0730*/  LDC R5, c[0x0][0x634] ;  /* 0x00018d00ff057b82 */ /* 0x000e240000000800 */
[----:B0-----:R-:W-:-:S05]  /*0740*/  IADD3 R5, P0, R16, R5, RZ ;  /* 0x0000000510057210 */ /* 0x001fca0007f1e0ff */
[----:B------:R-:W-:-:S04]  /*0750*/  IMAD.X R13, RZ, RZ, R17, P0 ;  /* 0x000000ffff0d7224 */ /* 0x000fc800000e0611 */
[----:B------:R-:W-:-:S04]  /*0760*/  IMAD.WIDE.U32 R6, R13, R14, RZ ;  /* 0x0000000e0d067225 */ /* 0x000fc800078e00ff */
[----:B------:R-:W-:-:S04]  /*0770*/  IMAD.WIDE.U32 R8, P0, R5, R15, R6 ;  /* 0x0000000f05087225 */ /* 0x000fc80007800006 */
[----:B------:R-:W-:-:S04]  /*0780*/  IMAD.WIDE.U32 R6, R5, R14, RZ ;  /* 0x0000000e05067225 */ /* 0x000fc800078e00ff */
[----:B------:R-:W-:Y:S01]  /*0790*/  IMAD.X R11, RZ, RZ, RZ, P0 ;  /* 0x000000ffff0b7224 */ /* 0x000fe200000e06ff */
[----:B------:R-:W-:Y:S01]  /*07a0*/  IADD3 RZ, P0, R7, R8, RZ ;  /* 0x0000000807ff7210 */ /* 0x000fe20007f1e0ff */
[----:B------:R-:W-:-:S04]  /*07b0*/  IMAD.MOV.U32 R10, RZ, RZ, R9 ;  /* 0x000000ffff0a7224 */ /* 0x000fc800078e0009 */
[----:B------:R-:W-:-:S08]  /*07c0*/  IMAD.WIDE.U32.X R6, R13, R15, R10, P0 ;  /* 0x0000000f0d067225 */ /* 0x000fd000000e040a */
.L_x_5:
[-CC-:B------:R-:W-:Y:S01]  /*07d0*/  SHF.R.U64 R33, R6, R0.reuse, R7.reuse ;  /* 0x0000000006217219 */ /* 0x180fe20000001207 */
[----:B------:R-:W0:Y:S01]  /*07e0*/  LDC.64 R24, c[0x0][0x640] ;  /* 0x00019000ff187b82 */ /* 0x000e220000000a00 */
[----:B------:R-:W-:Y:S01]  /*07f0*/  SHF.R.U32.HI R3, RZ, R0, R7 ;  /* 0x00000000ff037219 */ /* 0x000fe20000011607 */
[----:B------:R-:W-:Y:S01]  /*0800*/  ULDC UR4, c[0x0][0x150] ;  /* 0x0000540000047ab9 */ /* 0x000fe20000000800 */
[----:B------:R-:W-:Y:S02]  /*0810*/  IADD3 R5, P0, RZ, -R33, RZ ;  /* 0x80000021ff057210 */ /* 0x000fe40007f1e0ff */
[----:B------:R-:W-:-:S03]  /*0820*/  I2FP.F32.U32 R0, R2 ;  /* 0x0000000200007245 */ /* 0x000fc60000201000 */
[----:B------:R-:W1:Y:S01]  /*0830*/  LDC R10, c[0x0][0x618] ;  /* 0x00018600ff0a7b82 */ /* 0x000e620000000800 */
[----:B------:R-:W-:Y:S02]  /*0840*/  IMAD.X R9, RZ, RZ, ~R3, P0 ;  /* 0x000000ffff097224 */ /* 0x000fe400000e0e03 */
[----:B------:R-:W-:Y:S01]  /*0850*/  FMUL R0, R0, UR4 ;  /* 0x0000000400007c20 */ /* 0x000fe20008400000 */
[----:B------:R-:W-:Y:S01]  /*0860*/  IMAD.WIDE.U32 R6, R5, R20, R16 ;  /* 0x0000001405067225 */ /* 0x000fe200078e0010 */
[----:B------:R-:W-:-:S03]  /*0870*/  ULDC UR4, c[0x0][0x154] ;  /* 0x0000550000047ab9 */ /* 0x000fc60000000800 */
[----:B------:R-:W-:Y:S01]  /*0880*/  IMAD R8, R9, R20, RZ ;  /* 0x0000001409087224 */ /* 0x000fe200078e02ff */
[----:B------:R-:W2:Y:S01]  /*0890*/  LDC R3, c[0x0][0x144] ;  /* 0x00005100ff037b82 */ /* 0x000ea20000000800 */
[----:B------:R-:W3:Y:S01]  /*08a0*/  F2I.U32.TRUNC.NTZ R0, R0 ;  /* 0x0000000000007305 */ /* 0x000ee2000020f000 */
[----:B------:R-:W-:Y:S02]  /*08b0*/  IMAD.MOV.U32 R9, RZ, RZ, -0x1 ;  /* 0xffffffffff097424 */ /* 0x000fe400078e00ff */
[----:B------:R-:W-:-:S04]  /*08c0*/  IMAD R5, R5, R21, R8 ;  /* 0x0000001505057224 */ /* 0x000fc800078e0208 */
[----:B------:R-:W4:Y:S01]  /*08d0*/  LDC R14, c[0x0][0x608] ;  /* 0x00018200ff0e7b82 */ /* 0x000f220000000800 */
[----:B------:R-:W-:Y:S01]  /*08e0*/  IMAD.IADD R7, R7, 0x1, R5 ;  /* 0x0000000107077824 */ /* 0x000fe200078e0205 */
[----:B0-----:R-:W-:Y:S02]  /*08f0*/  ISETP.NE.U32.AND P0, PT, R24, RZ, PT ;  /* 0x000000ff1800720c */ /* 0x001fe40003f05070 */
[----:B------:R-:W-:Y:S02]  /*0900*/  I2FP.F32.U32 R5, R4 ;  /* 0x0000000400057245 */ /* 0x000fe40000201000 */
[----:B------:R-:W-:Y:S02]  /*0910*/  ISETP.NE.AND.EX P0, PT, R25, RZ, PT, P0 ;  /* 0x000000ff1900720c */ /* 0x000fe40003f05300 */
[----:B------:R-:W0:Y:S01]  /*0920*/  LDC R8, c[0x0][0x658] ;  /* 0x00019600ff087b82 */ /* 0x000e220000000800 */
[-CC-:B-1----:R-:W-:Y:S01]  /*0930*/  SHF.R.U64 R12, R6, R10.reuse, R7.reuse ;  /* 0x0000000a060c7219 */ /* 0x182fe20000001207 */
[----:B---3--:R-:W-:Y:S01]  /*0940*/  IMAD.MOV R6, RZ, RZ, -R0 ;  /* 0x000000ffff067224 */ /* 0x008fe200078e0a00 */
[----:B------:R-:W-:-:S05]  /*0950*/  SHF.R.U32.HI R7, RZ, R10, R7 ;  /* 0x0000000aff077219 */ /* 0x000fca0000011607 */
[----:B------:R-:W1:Y:S01]  /*0960*/  LDC R13, c[0x0][0x148] ;  /* 0x00005200ff0d7b82 */ /* 0x000e620000000800 */
[----:B--2---:R-:W-:Y:S02]  /*0970*/  IMAD R0, R3, R6, R2 ;  /* 0x0000000603007224 */ /* 0x004fe400078e0202 */
[----:B------:R-:W-:-:S04]  /*0980*/  FMUL R3, R5, UR4 ;  /* 0x0000000405037c20 */ /* 0x000fc80008400000 */
[----:B------:R2:W3:Y:S01]  /*0990*/  F2I.U32.TRUNC.NTZ R11, R3 ;  /* 0x00000003000b7305 */ /* 0x0004e2000020f000 */
[----:B------:R-:W1:Y:S01]  /*09a0*/  LDC R21, c[0x0][0x600] ;  /* 0x00018000ff157b82 */ /* 0x000e620000000800 */
[-CC-:B----4-:R-:W-:Y:S02]  /*09b0*/  SHF.R.U64 R29, R12, R14.reuse, R7.reuse ;  /* 0x0000000e0c1d7219 */ /* 0x190fe40000001207 */
[----:B------:R-:W-:Y:S01]  /*09c0*/  SHF.R.U32.HI R5, RZ, R14, R7 ;  /* 0x0000000eff057219 */ /* 0x000fe20000011607 */
[----:B------:R-:W-:-:S04]  /*09d0*/  IMAD.MOV.U32 R7, RZ, RZ, 0x1 ;  /* 0x00000001ff077424 */ /* 0x000fc800078e00ff */
[----:B------:R-:W4:Y:S01]  /*09e0*/  LDC R20, c[0x0][0x648] ;  /* 0x00019200ff147b82 */ /* 0x000f220000000800 */
[-C--:B0-----:R-:W-:Y:S02]  /*09f0*/  SHF.L.U32 R2, R9, R8.reuse, RZ ;  /* 0x0000000809027219 */ /* 0x081fe400000006ff */
[-CC-:B------:R-:W-:Y:S02]  /*0a00*/  SHF.R.U64 R14, R29, R8.reuse, R5.reuse ;  /* 0x000000081d0e7219 */ /* 0x180fe40000001205 */
[----:B------:R-:W-:Y:S02]  /*0a10*/  SHF.R.U32.HI R15, RZ, R8, R5 ;  /* 0x00000008ff0f7219 */ /* 0x000fe40000011605 */
[----:B------:R-:W-:Y:S01]  /*0a20*/  LOP3.LUT R10, RZ, R2, RZ, 0x33, !PT ;  /* 0x00000002ff0a7212 */ /* 0x000fe200078e33ff */
[----:B------:R-:W0:Y:S01]  /*0a30*/  LDC R27, c[0x0][0x638] ;  /* 0x00018e00ff1b7b82 */ /* 0x000e220000000800 */
[----:B------:R-:W-:Y:S01]  /*0a40*/  SHF.L.U32 R5, R7, R8, RZ ;  /* 0x0000000807057219 */ /* 0x000fe200000006ff */
[----:B------:R-:W-:-:S02]  /*0a50*/  IMAD.MOV.U32 R2, RZ, RZ, R14 ;  /* 0x000000ffff027224 */ /* 0x000fc400078e000e */
[----:B--2---:R-:W-:-:S04]  /*0a60*/  IMAD.MOV.U32 R3, RZ, RZ, R15 ;  /* 0x000000ffff037224 */ /* 0x004fc800078e000f */
[----:B------:R-:W2:Y:S01]  /*0a70*/  LDC R30, c[0x0][0x610] ;  /* 0x00018400ff1e7b82 */ /* 0x000ea20000000800 */
[----:B---3--:R-:W-:Y:S05]  /*0a80*/  @!P0 BRA `(.L_x_6) ;  /* 0x0000000000288947 */ /* 0x008fea0003800000 */
[----:B------:R-:W3:Y:S02]  /*0a90*/  LDC R9, c[0x0][0x64c] ;  /* 0x00019300ff097b82 */ /* 0x000ee40000000800 */
[----:B---3--:R-:W-:-:S05]  /*0aa0*/  IADD3 R9, P0, R14, R9, RZ ;  /* 0x000000090e097210 */ /* 0x008fca0007f1e0ff */
        /* <DEDUP_REMOVED lines=8> */
.L_x_6:
[----:B----4-:R-:W-:Y:S01]  /*0b30*/  SHF.R.U64 R2, R2, R20, R3 ;  /* 0x0000001402027219 */ /* 0x010fe20000001203 */
[----:B-1----:R-:W-:Y:S01]  /*0b40*/  VIADD R3, R21, 0xffffffff ;  /* 0xffffffff15037836 */ /* 0x002fe20000000000 */
[----:B------:R-:W-:Y:S01]  /*0b50*/  LOP3.LUT R10, R29, R10, RZ, 0xc0, !PT ;  /* 0x0000000a1d0a7212 */ /* 0x000fe200078ec0ff */
[----:B------:R-:W-:Y:S02]  /*0b60*/  IMAD.MOV R11, RZ, RZ, -R11 ;  /* 0x000000ffff0b7224 */ /* 0x000fe400078e0a0b */
[----:B------:R-:W-:Y:S01]  /*0b70*/  IMAD.MOV R6, RZ, RZ, -R2 ;  /* 0x000000ffff067224 */ /* 0x000fe200078e0a02 */
[----:B------:R-:W-:Y:S01]  /*0b80*/  LOP3.LUT R3, R12, R3, RZ, 0xc0, !PT ;  /* 0x000000030c037212 */ /* 0x000fe200078ec0ff */
[----:B------:R-:W-:Y:S02]  /*0b90*/  IMAD R5, R5, R2, R10 ;  /* 0x0000000205057224 */ /* 0x000fe400078e020a */
[----:B------:R-:W-:Y:S02]  /*0ba0*/  @P3 IMAD R0, R13, R11, R4 ;  /* 0x0000000b0d003224 */ /* 0x000fe400078e0204 */
[----:B0-----:R-:W-:-:S02]  /*0bb0*/  IMAD R2, R6, R27, R14 ;  /* 0x0000001b06027224 */ /* 0x001fc400078e020e */
[----:B--2---:R-:W-:Y:S02]  /*0bc0*/  IMAD R30, R5, R30, R0 ;  /* 0x0000001e051e7224 */ /* 0x004fe400078e0200 */
[----:B------:R-:W-:Y:S02]  /*0bd0*/  IMAD R3, R2, R21, R3 ;  /* 0x0000001502037224 */ /* 0x000fe400078e0203 */
[----:B------:R-:W-:-:S03]  /*0be0*/  IMAD.MOV.U32 R0, RZ, RZ, 0x1 ;  /* 0x00000001ff007424 */ /* 0x000fc600078e00ff */
[----:B------:R-:W-:Y:S02]  /*0bf0*/  SEL R31, R3, R30, !P3 ;  /* 0x0000001e031f7207 */ /* 0x000fe40005800000 */
[----:B------:R-:W-:-:S07]  /*0c00*/  SEL R30, R30, R3, !P3 ;  /* 0x000000031e1e7207 */ /* 0x000fce0005800000 */
.L_x_4:
[----:B------:R-:W-:-:S08]  /*0c10*/  NOP ;  /* 0x0000000000007918 */ /* 0x000fd00000000000 */
[----:B------:R-:W0:Y:S02]  /*0c20*/  USETMAXREG.TRY_ALLOC.CTAPOOL UP0, 0xe8 ;  /* 0x000000e8000079c8 */ /* 0x000e240008000600 */
[----:B0-----:R-:W-:-:S13]  /*0c30*/  PLOP3.LUT P0, PT, PT, PT, UP0, 0x80, 0x0 ;  /* 0x000000000000781c */ /* 0x001fda0003f0f008 */
[----:B------:R-:W-:Y:S05]  /*0c40*/  @!P0 BRA `(.L_x_4) ;  /* 0xfffffffc00f08947 */ /* 0x000fea000383ffff */
[----:B------:R-:W-:Y:S01]  /*0c50*/  ULDC.64 UR4, c[0x0][0x598] ;  /* 0x0001660000047ab9 */ /* 0x000fe20000000a00 */
[----:B------:R-:W-:Y:S01]  /*0c60*/  ULDC.64 UR36, c[0x0][0x208] ;  /* 0x0000820000247ab9 */ /* 0x000fe20000000a00 */
[----:B------:R-:W-:-:S04]  /*0c70*/  ISETP.NE.U32.AND P0, PT, RZ, UR4, PT ;  /* 0x00000004ff007c0c */ /* 0x000fc8000bf05070 */
[----:B------:R-:W-:-:S13]  /*0c80*/  ISETP.NE.AND.EX P0, PT, RZ, UR5, PT, P0 ;  /* 0x00000005ff007c0c */ /* 0x000fda000bf05300 */
[----:B------:R-:W-:Y:S05]  /*0c90*/  @!P0 BRA `(.L_x_7) ;  /* 0x00000000001c8947 */ /* 0x000fea0003800000 */
[----:B------:R-:W0:Y:S02]  /*0ca0*/  LDC.64 R2, c[0x0][0x598] ;  /* 0x00016600ff027b82 */ /* 0x000e240000000a00 */
[----:B0-----:R-:W2:Y:S02]  /*0cb0*/  LDG.E.64 R2, desc[UR36][R2.64] ;  /* 0x0000002402027981 */ /* 0x001ea4000c1e1b00 */
[----:B--2---:R-:W-:-:S04]  /*0cc0*/  ISETP.NE.U32.AND P0, PT, R2, RZ, PT ;  /* 0x000000ff0200720c */ /* 0x004fc80003f05070 */
[----:B------:R-:W-:-:S13]  /*0cd0*/  ISETP.NE.AND.EX P0, PT, R3, RZ, PT, P0 ;  /* 0x000000ff0300720c */ /* 0x000fda0003f05300 */
[----:B------:R-:W-:Y:S05]  /*0ce0*/  @!P0 BRA `(.L_x_7) ;  /* 0x0000000000088947 */ /* 0x000fea0003800000 */
[----:B------:R0:W5:Y:S01]  /*0cf0*/  LD.E R22, desc[UR36][R2.64] ;  /* 0x0000002402167980 */ /* 0x000162000c101900 */
[----:B------:R-:W-:Y:S05]  /*0d00*/  BRA `(.L_x_8) ;  /* 0x0000000000247947 */ /* 0x000fea0003800000 */
.L_x_7:
[----:B------:R-:W-:Y:S02]  /*0d10*/  ULDC.64 UR4, c[0x0][0x588] ;  /* 0x0001620000047ab9 */ /* 0x000fe40000000a00 */
[----:B------:R-:W-:-:S04]  /*0d20*/  ISETP.NE.U32.AND P0, PT, RZ, UR4, PT ;  /* 0x00000004ff007c0c */ /* 0x000fc8000bf05070 */
[----:B------:R-:W-:-:S13]  /*0d30*/  ISETP.NE.AND.EX P0, PT, RZ, UR5, PT, P0 ;  /* 0x00000005ff007c0c */ /* 0x000fda000bf05300 */
[----:B------:R-:W-:Y:S05]  /*0d40*/  @!P0 BRA `(.L_x_9) ;  /* 0x00000000000c8947 */ /* 0x000fea0003800000 */
[----:B------:R-:W0:Y:S02]  /*0d50*/  LDC.64 R2, c[0x0][0x588] ;  /* 0x00016200ff027b82 */ /* 0x000e240000000a00 */
[----:B0-----:R1:W5:Y:S01]  /*0d60*/  LDG.E R22, desc[UR36][R2.64] ;  /* 0x0000002402167981 */ /* 0x001362000c1e1900 */
[----:B------:R-:W-:Y:S05]  /*0d70*/  BRA `(.L_x_8) ;  /* 0x0000000000087947 */ /* 0x000fea0003800000 */
.L_x_9:
[----:B------:R-:W-:Y:S02]  /*0d80*/  ULDC UR4, c[0x0][0x580] ;  /* 0x0001600000047ab9 */ /* 0x000fe40000000800 */
[----:B------:R-:W-:-:S07]  /*0d90*/  IMAD.U32 R22, RZ, RZ, UR4 ;  /* 0x00000004ff167e24 */ /* 0x000fce000f8e00ff */
.L_x_8:
[----:B------:R-:W-:Y:S02]  /*0da0*/  ULDC.64 UR4, c[0x0][0x5a0] ;  /* 0x0001680000047ab9 */ /* 0x000fe40000000a00 */
[----:B------:R-:W-:-:S04]  /*0db0*/  ISETP.NE.U32.AND P0, PT, RZ, UR4, PT ;  /* 0x00000004ff007c0c */ /* 0x000fc8000bf05070 */
[----:B------:R-:W-:-:S13]  /*0dc0*/  ISETP.NE.AND.EX P0, PT, RZ, UR5, PT, P0 ;  /* 0x00000005ff007c0c */ /* 0x000fda000bf05300 */
[----:B------:R-:W-:Y:S05]  /*0dd0*/  @!P0 BRA `(.L_x_10) ;  /* 0x00000000001c8947 */ /* 0x000fea0003800000 */
[----:B01----:R-:W0:Y:S02]  /*0de0*/  LDC.64 R2, c[0x0][0x5a0] ;  /* 0x00016800ff027b82 */ /* 0x003e240000000a00 */
[----:B0-----:R-:W2:Y:S02]  /*0df0*/  LDG.E.64 R2, desc[UR36][R2.64] ;  /* 0x0000002402027981 */ /* 0x001ea4000c1e1b00 */
[----:B--2---:R-:W-:-:S04]  /*0e00*/  ISETP.NE.U32.AND P0, PT, R2, RZ, PT ;  /* 0x000000ff0200720c */ /* 0x004fc80003f05070 */
[----:B------:R-:W-:-:S13]  /*0e10*/  ISETP.NE.AND.EX P0, PT, R3, RZ, PT, P0 ;  /* 0x000000ff0300720c */ /* 0x000fda0003f05300 */
[----:B------:R-:W-:Y:S05]  /*0e20*/  @!P0 BRA `(.L_x_10) ;  /* 0x0000000000088947 */ /* 0x000fea0003800000 */
[----:B------:R0:W5:Y:S01]  /*0e30*/  LD.E R28, desc[UR36][R2.64] ;  /* 0x00000024021c7980 */ /* 0x000162000c101900 */
[----:B------:R-:W-:Y:S05]  /*0e40*/  BRA `(.L_x_11) ;  /* 0x0000000000247947 */ /* 0x000fea0003800000 */
.L_x_10:
[----:B------:R-:W-:Y:S02]  /*0e50*/  ULDC.64 UR4, c[0x0][0x590] ;  /* 0x0001640000047ab9 */ /* 0x000fe40000000a00 */
[----:B------:R-:W-:-:S04]  /*0e60*/  ISETP.NE.U32.AND P0, PT, RZ, UR4, PT ;  /* 0x00000004ff007c0c */ /* 0x000fc8000bf05070 */
[----:B------:R-:W-:-:S13]  /*0e70*/  ISETP.NE.AND.EX P0, PT, RZ, UR5, PT, P0 ;  /* 0x00000005ff007c0c */ /* 0x000fda000bf05300 */
[----:B------:R-:W-:Y:S05]  /*0e80*/  @!P0 BRA `(.L_x_12) ;  /* 0x00000000000c8947 */ /* 0x000fea0003800000 */
[----:B------:R-:W2:Y:S02]  /*0e90*/  LDC.64 R28, c[0x0][0x590] ;  /* 0x00016400ff1c7b82 */ /* 0x000ea40000000a00 */
[----:B--2---:R2:W5:Y:S01]  /*0ea0*/  LDG.E R28, desc[UR36][R28.64] ;  /* 0x000000241c1c7981 */ /* 0x004562000c1e1900 */
[----:B------:R-:W-:Y:S05]  /*0eb0*/  BRA `(.L_x_11) ;  /* 0x0000000000087947 */ /* 0x000fea0003800000 */
.L_x_12:
[----:B------:R-:W-:Y:S02]  /*0ec0*/  ULDC UR4, c[0x0][0x584] ;  /* 0x0001610000047ab9 */ /* 0x000fe40000000800 */
[----:B------:R-:W-:-:S07]  /*0ed0*/  IMAD.U32 R28, RZ, RZ, UR4 ;  /* 0x00000004ff1c7e24 */ /* 0x000fce000f8e00ff */
.L_x_11:
[----:B------:R-:W-:-:S13]  /*0ee0*/  LOP3.LUT P0, RZ, R0, 0xff, RZ, 0xc0, !PT ;  /* 0x000000ff00ff7812 */ /* 0x000fda000780c0ff */
[----:B------:R-:W-:Y:S05]  /*0ef0*/  @!P0 EXIT ;  /* 0x000000000000894d */ /* 0x000fea0003800000 */
[----:B------:R-:W-:Y:S01]  /*0f00*/  ULDC UR4, c[0x0][0x28c] ;  /* 0x0000a30000047ab9 */ /* 0x000fe20000000800 */
[----:B------:R-:W-:Y:S01]  /*0f10*/  LOP3.LUT R36, R18, 0x1, RZ, 0xfc, !PT ;  /* 0x0000000112247812 */ /* 0x000fe200078efcff */
[----:B------:R-:W-:Y:S01]  /*0f20*/  UIADD3 UR4, UR4, 0xff, URZ ;  /* 0x000000ff04047890 */ /* 0x000fe2000fffe03f */
[----:B------:R-:W-:Y:S01]  /*0f30*/  UMOV UR38, URZ ;  /* 0x0000003f00267c82 */ /* 0x000fe20008000000 */
[----:B------:R-:W-:Y:S02]  /*0f40*/  UMOV UR39, URZ ;  /* 0x0000003f00277c82 */ /* 0x000fe40008000000 */
[----:B------:R-:W-:-:S04]  /*0f50*/  USHF.R.S32.HI UR5, URZ, 0x1f, UR4 ;  /* 0x0000001f3f057899 */ /* 0x000fc80008011404 */
[----:B------:R-:W-:-:S04]  /*0f60*/  ULEA.HI UR5, UR5, UR4, URZ, 0x8 ;  /* 0x0000000405057291 */ /* 0x000fc8000f8f403f */
[----:B------:R-:W-:-:S12]  /*0f70*/  USHF.R.S32.HI UR40, URZ, 0x8, UR5 ;  /* 0x000000083f287899 */ /* 0x000fd80008011405 */
.L_x_42:
[----:B------:R-:W-:Y:S01]  /*0f80*/  LOP3.LUT R0, R23, 0x80, RZ, 0xc0, !PT ;  /* 0x0000008017007812 */ /* 0x000fe200078ec0ff */
[----:B---3--:R-:W3:Y:S01]  /*0f90*/  S2UR UR7, SR_CgaCtaId ;  /* 0x00000000000779c3 */ /* 0x008ee20000008800 */
[----:B------:R-:W-:Y:S02]  /*0fa0*/  UMOV UR6, 0x400 ;  /* 0x0000040000067882 */ /* 0x000fe40000000000 */
[----:B------:R-:W-:-:S06]  /*0fb0*/  SHF.R.U32.HI R0, RZ, 0x7, R0 ;  /* 0x00000007ff007819 */ /* 0x000fcc0000011600 */
[----:B----4-:R-:W4:Y:S01]  /*0fc0*/  SHFL.IDX PT, R0, R0, RZ, 0x1f ;  /* 0x00001fff00007589 */ /* 0x010f2200000e0000 */
[----:B---3--:R-:W-:Y:S01]  /*0fd0*/  ULEA UR6, UR7, UR6, 0x18 ;  /* 0x0000000607067291 */ /* 0x008fe2000f8ec03f */
[----:B----4-:R-:W-:-:S13]  /*0fe0*/  R2UR UR4, R0 ;  /* 0x00000000000472ca */ /* 0x010fda00000e0000 */
[----:B------:R-:W-:-:S04]  /*0ff0*/  ULEA.HI UR5, UR4, UR4, URZ, 0x1 ;  /* 0x0000000404057291 */ /* 0x000fc8000f8f083f */
[----:B------:R-:W-:-:S04]  /*1000*/  ULOP3.LUT UR5, UR5, 0x7fffe, URZ, 0xc0, !UPT ;  /* 0x0007fffe05057892 */ /* 0x000fc8000f8ec03f */
[----:B------:R-:W-:-:S03]  /*1010*/  UIADD3 UR5, UR4, -UR5, URZ ;  /* 0x8000000504057290 */ /* 0x000fc6000fffe03f */
[----:B------:R-:W-:Y:S01]  /*1020*/  ULDC UR4, c[0x0][0x28c] ;  /* 0x0000a30000047ab9 */ /* 0x000fe20000000800 */
[----:B------:R-:W-:Y:S01]  /*1030*/  ULEA UR5, UR5, UR6, 0xd ;  /* 0x0000000605057291 */ /* 0x000fe2000f8e683f */
[----:B------:R-:W-:-:S03]  /*1040*/  ISETP.LT.AND P0, PT, RZ, UR4, PT ;  /* 0x00000004ff007c0c */ /* 0x000fc6000bf01270 */
[----:B------:R-:W-:-:S04]  /*1050*/  UIADD3 UR5, UR5, 0x180, URZ ;  /* 0x0000018005057890 */ /* 0x000fc8000fffe03f */
[----:B------:R-:W-:-:S04]  /*1060*/  USHF.R.U32.HI UR5, URZ, 0x4, UR5 ;  /* 0x000000043f057899 */ /* 0x000fc80008011605 */
[----:B------:R-:W-:Y:S02]  /*1070*/  ULOP3.LUT UR41, UR5, 0x3fff, URZ, 0xc0, !UPT ;  /* 0x00003fff05297892 */ /* 0x000fe4000f8ec03f */
[----:B-1----:R-:W-:Y:S10]  /*1080*/  @P0 BRA `(.L_x_13) ;  /* 0x0000000000400947 */ /* 0x002ff40003800000 */
[----:B------:R-:W-:Y:S01]  /*1090*/  MOV R0, 0x0 ;  /* 0x0000000000007802 */ /* 0x000fe20000000f00 */
[----:B------:R-:W-:Y:S01]  /*10a0*/  ULDC.64 UR4, c[0x4][0x68] ;  /* 0x01001a0000047ab9 */ /* 0x000fe20000000a00 */
[----:B------:R-:W-:Y:S01]  /*10b0*/  ULDC.64 UR6, c[0x4][0x8] ;  /* 0x0100020000067ab9 */ /* 0x000fe20000000a00 */
[----:B------:R-:W-:Y:S01]  /*10c0*/  IMAD.U32 R4, RZ, RZ, UR4 ;  /* 0x00000004ff047e24 */ /* 0x000fe2000f8e00ff */
[----:B01----:R0:W1:Y:S01]  /*10d0*/  LDC.64 R2, c[0x4][R0] ;  /* 0x0100000000027b82 */ /* 0x0030620000000a00 */
[----:B------:R-:W-:Y:S01]  /*10e0*/  IMAD.U32 R5, RZ, RZ, UR5 ;  /* 0x00000005ff057e24 */ /* 0x000fe2000f8e00ff */
[----:B------:R-:W-:Y:S01]  /*10f0*/  ULDC.64 UR4, c[0x4][0x70] ;  /* 0x01001c0000047ab9 */ /* 0x000fe20000000a00 */
[----:B------:R-:W-:Y:S02]  /*1100*/  IMAD.U32 R10, RZ, RZ, UR6 ;  /* 0x00000006ff0a7e24 */ /* 0x000fe4000f8e00ff */
[----:B------:R-:W-:Y:S02]  /*1110*/  IMAD.U32 R6, RZ, RZ, UR4 ;  /* 0x00000004ff067e24 */ /* 0x000fe4000f8e00ff */
[----:B------:R-:W-:-:S02]  /*1120*/  IMAD.U32 R7, RZ, RZ, UR5 ;  /* 0x00000005ff077e24 */ /* 0x000fc4000f8e00ff */
[----:B------:R-:W-:Y:S02]  /*1130*/  IMAD.U32 R11, RZ, RZ, UR7 ;  /* 0x00000007ff0b7e24 */ /* 0x000fe4000f8e00ff */
[----:B------:R-:W-:Y:S02]  /*1140*/  IMAD.MOV.U32 R8, RZ, RZ, 0x1e1 ;  /* 0x000001e1ff087424 */ /* 0x000fe400078e00ff */
[----:B------:R-:W-:Y:S02]  /*1150*/  IMAD.MOV.U32 R12, RZ, RZ, 0x1 ;  /* 0x00000001ff0c7424 */ /* 0x000fe400078e00ff */
[----:B0-----:R-:W-:-:S07]  /*1160*/  IMAD.MOV.U32 R13, RZ, RZ, RZ ;  /* 0x000000ffff0d7224 */ /* 0x001fce00078e00ff */
[----:B------:R-:W-:-:S07]  /*1170*/  LEPC R20, `(.L_x_13) ;  /* 0x000000001014794e */ /* 0x000fce0000000000 */
[----:B-12--5:R-:W-:Y:S05]  /*1180*/  CALL.ABS.NOINC R2 ;  /* 0x0000000002007343 */ /* 0x026fea0003c00000 */
.L_x_13:
[----:B------:R-:W-:-:S13]  /*1190*/  ISETP.NE.AND P0, PT, R36, 0x3, PT ;  /* 0x000000032400780c */ /* 0x000fda0003f05270 */
[----:B------:R-:W-:Y:S05]  /*11a0*/  @!P0 BRA `(.L_x_14) ;  /* 0x0000000000048947 */ /* 0x000fea0003800000 */
[----:B------:R-:W-:Y:S01]  /*11b0*/  BPT.TRAP 0x1 ;  /* 0x000000040000795c */ /* 0x000fe20000300000 */
.L_x_14:
[----:B------:R-:W3:Y:S01]  /*11c0*/  S2UR UR5, SR_CgaCtaId ;  /* 0x00000000000579c3 */ /* 0x000ee20000008800 */
[----:B------:R-:W-:Y:S01]  /*11d0*/  UMOV UR4, 0x400 ;  /* 0x0000040000047882 */ /* 0x000fe20000000000 */
[----:B------:R-:W-:Y:S02]  /*11e0*/  IMAD.U32 R0, RZ, RZ, UR38 ;  /* 0x00000026ff007e24 */ /* 0x000fe4000f8e00ff */
[----:B01----:R-:W-:-:S03]  /*11f0*/  IMAD.U32 R2, RZ, RZ, UR39 ;  /* 0x00000027ff027e24 */ /* 0x003fc6000f8e00ff */
[----:B------:R-:W-:Y:S01]  /*1200*/  SHF.L.U32 R0, R0, 0x1f, RZ ;  /* 0x0000001f00007819 */ /* 0x000fe200000006ff */
[----:B---3--:R-:W-:-:S06]  /*1210*/  ULEA UR4, UR5, UR4, 0x18 ;  /* 0x0000000405047291 */ /* 0x008fcc000f8ec03f */
[----:B------:R-:W-:-:S04]  /*1220*/  IMAD.U32 R5, RZ, RZ, UR4 ;  /* 0x00000004ff057e24 */ /* 0x000fc8000f8e00ff */
[----:B------:R-:W-:-:S04]  /*1230*/  IMAD R3, R2, 0x8, R5 ;  /* 0x0000000802037824 */ /* 0x000fc800078e0205 */
[----:B------:R0:W1:Y:S01]  /*1240*/  SYNCS.PHASECHK.TRANS64.TRYWAIT P1, [R3+URZ], R0 ;  /* 0x00000000030075a7 */ /* 0x000062000802017f */
[----:B------:R-:W-:Y:S05]  /*1250*/  @!P0 BRA `(.L_x_15) ;  /* 0x0000000000048947 */ /* 0x000fea0003800000 */
[----:B------:R-:W-:Y:S01]  /*1260*/  BPT.TRAP 0x1 ;  /* 0x000000040000795c */ /* 0x000fe20000300000 */
.L_x_15:
[----:B-1----:R-:W-:Y:S05]  /*1270*/  @P1 BRA `(.L_x_16) ;  /* 0x0000000000081947 */ /* 0x002fea0003800000 */
[----:B------:R-:W1:Y:S02]  /*1280*/  SYNCS.PHASECHK.TRANS64.TRYWAIT P1, [R3+URZ], R0 ;  /* 0x00000000030075a7 */ /* 0x000e64000802017f */
[----:B-1----:R-:W-:Y:S05]  /*1290*/  @!P1 BRA `(.L_x_17) ;  /* 0x0000003000b09947 */ /* 0x002fea0003800000 */
.L_x_16:
[----:B------:R-:W-:-:S04]  /*12a0*/  UISETP.LT.AND UP0, UPT, UR40, 0x1, UPT ;  /* 0x000000012800788c */ /* 0x000fc8000bf01270 */
[----:B------:R-:W-:-:S06]  /*12b0*/  USEL UR4, UR40, 0x1, UP0 ;  /* 0x0000000128047887 */ /* 0x000fcc0008000000 */
[----:B01----:R-:W-:Y:S01]  /*12c0*/  IMAD.U32 R0, RZ, RZ, UR4 ;  /* 0x00000004ff007e24 */ /* 0x003fe2000f8e00ff */
[----:B------:R-:W-:Y:S05]  /*12d0*/  WARPSYNC.ALL ;  /* 0x0000000000007948 */ /* 0x000fea0003800000 */
[----:B------:R-:W-:-:S04]  /*12e0*/  IADD3 R0, -R0, UR40, RZ ;  /* 0x0000002800007c10 */ /* 0x000fc8000fffe1ff */
[----:B------:R-:W-:Y:S02]  /*12f0*/  ISETP.GE.AND P1, PT, R0, 0x1, PT ;  /* 0x000000010000780c */ /* 0x000fe40003f26270 */
[----:B------:R-:W-:Y:S01]  /*1300*/  R2UR UR4, R5 ;  /* 0x00000000050472ca */ /* 0x000fe200000e0000 */
[----:B------:R-:W-:Y:S01]  /*1310*/  WARPGROUP.ARRIVE ;  /* 0x00000000000079c5 */ /* 0x000fe20000000000 */
[----:B------:R-:W-:Y:S01]  /*1320*/  UMOV UR9, 0x40000040 ;  /* 0x4000004000097882 */ /* 0x000fe20000000000 */
[----:B------:R-:W-:-:S10]  /*1330*/  UMOV UR11, 0x40000000 ;  /* 0x40000000000b7882 */ /* 0x000fd40000000000 */
[----:B------:R-:W-:-:S04]  /*1340*/  UIADD3 UR4, UR4, 0x30180, URZ ;  /* 0x0003018004047890 */ /* 0x000fc8000fffe03f */
[----:B------:R-:W-:-:S04]  /*1350*/  USHF.R.U32.HI UR4, URZ, 0x4, UR4 ;  /* 0x000000043f047899 */ /* 0x000fc80008011604 */
[----:B------:R-:W-:Y:S02]  /*1360*/  ULOP3.LUT UR5, UR4, 0x3fff, URZ, 0xc0, !UPT ;  /* 0x00003fff04057892 */ /* 0x000fe4000f8ec03f */
[----:B------:R-:W-:Y:S02]  /*1370*/  ULOP3.LUT UR4, UR41, 0x10000, URZ, 0xfc, !UPT ;  /* 0x0001000029047892 */ /* 0x000fe4000f8efc3f */
[----:B------:R-:W-:Y:S02]  /*1380*/  ULOP3.LUT UR5, UR5, 0x10000, URZ, 0xfc, !UPT ;  /* 0x0001000005057892 */ /* 0x000fe4000f8efc3f */
[----:B------:R-:W-:Y:S02]  /*1390*/  ULEA UR6, UR39, UR4, 0xb ;  /* 0x0000000427067291 */ /* 0x000fe4000f8e583f */
[----:B------:R-:W-:-:S05]  /*13a0*/  ULEA UR7, UR39, UR5, 0x7 ;  /* 0x0000000527077291 */ /* 0x000fca000f8e383f */
[----:B------:R-:W-:Y:S02]  /*13b0*/  UMOV UR8, UR6 ;  /* 0x0000000600087c82 */ /* 0x000fe40008000000 */
[----:B------:R-:W-:Y:S02]  /*13c0*/  UMOV UR10, UR7 ;  /* 0x00000007000a7c82 */ /* 0x000fe40008000000 */
[----:B------:R-:W-:Y:S01]  /*13d0*/  IGMMA.64x8x32.S8.S8 R24, gdesc[UR8], RZ, !UPT, gsb0 ;  /* 0x00000000081879f1 */ /* 0x000fe2000c0410ff */
[----:B------:R-:W-:Y:S02]  /*13e0*/  UIADD3 UR8, UR6, 0x2, URZ ;  /* 0x0000000206087890 */ /* 0x000fe4000fffe03f */
[----:B------:R-:W-:Y:S01]  /*13f0*/  UIADD3 UR10, UR7, 0x2, URZ ;  /* 0x00000002070a7890 */ /* 0x000fe2000fffe03f */
[----:B------:R-:W-:Y:S01]  /*1400*/  UMOV UR9, 0x40000040 ;  /* 0x4000004000097882 */ /* 0x000fe20000000000 */
[----:B------:R-:W-:Y:S01]  /*1410*/  UMOV UR11, 0x40000000 ;  /* 0x40000000000b7882 */ /* 0x000fe20000000000 */
[----:B------:R-:W-:-:S02]  /*1420*/  WARPGROUP.DEPBAR.LE gsb0, 0x0 ;  /* 0x00008000000079c5 */ /* 0x000fc40000010000 */
[----:B------:R-:W-:-:S06]  /*1430*/  WARPGROUP.ARRIVE ;  /* 0x00000000000079c5 */ /* 0x000fcc0000000000 */
[----:B------:R-:W-:Y:S01]  /*1440*/  IGMMA.64x8x32.S8.S8 R24, gdesc[UR8], R24, gsb0 ;  /* 0x00000000081879f1 */ /* 0x000fe20008041018 */
[----:B------:R-:W-:Y:S02]  /*1450*/  UIADD3 UR8, UR6, 0x4, URZ ;  /* 0x0000000406087890 */ /* 0x000fe4000fffe03f */
[----:B------:R-:W-:Y:S01]  /*1460*/  UIADD3 UR10, UR7, 0x4, URZ ;  /* 0x00000004070a7890 */ /* 0x000fe2000fffe03f */
[----:B------:R-:W-:Y:S01]  /*1470*/  UMOV UR9, 0x40000040 ;  /* 0x4000004000097882 */ /* 0x000fe20000000000 */
[----:B------:R-:W-:Y:S01]  /*1480*/  UMOV UR11, 0x40000000 ;  /* 0x40000000000b7882 */ /* 0x000fe20000000000 */
[----:B------:R-:W-:Y:S02]  /*1490*/  WARPGROUP.DEPBAR.LE gsb0, 0x0 ;  /* 0x00008000000079c5 */ /* 0x000fe40000010000 */
        /* <DEDUP_REMOVED lines=36> */
[----:B------:R-:W-:Y:S03]  /*16e0*/  IGMMA.64x8x32.S8.S8 R24, gdesc[UR8], R24, gsb0 ;  /* 0x00000000081879f1 */ /* 0x000fe60008041018 */
[----:B------:R-:W-:Y:S02]  /*16f0*/  WARPGROUP.DEPBAR.LE gsb0, 0x0 ;  /* 0x00008000000079c5 */ /* 0x000fe40000010000 */
[----:B------:R-:W-:Y:S05]  /*1700*/  @!P1 BRA `(.L_x_18) ;  /* 0x0000000400909947 */ /* 0x000fea0003800000 */
[----:B------:R-:W-:Y:S02]  /*1710*/  UIADD3 UR6, UR39, 0x1, URZ ;  /* 0x0000000127067890 */ /* 0x000fe4000fffe03f */
[----:B------:R-:W-:Y:S02]  /*1720*/  IMAD.U32 R2, RZ, RZ, UR39 ;  /* 0x00000027ff027e24 */ /* 0x000fe4000f8e00ff */
[----:B------:R-:W-:-:S04]  /*1730*/  UISETP.NE.AND UP0, UPT, UR6, 0x6, UPT ;  /* 0x000000060600788c */ /* 0x000fc8000bf05270 */
[----:B------:R-:W-:Y:S02]  /*1740*/  USEL UR7, URZ, 0x1, UP0 ;  /* 0x000000013f077887 */ /* 0x000fe40008000000 */
[----:B------:R-:W-:Y:S02]  /*1750*/  USEL UR6, UR6, URZ, UP0 ;  /* 0x0000003f06067287 */ /* 0x000fe40008000000 */
[----:B------:R-:W-:-:S06]  /*1760*/  ULOP3.LUT UR7, UR38, UR7, URZ, 0x3c, !UPT ;  /* 0x0000000726077292 */ /* 0x000fcc000f8e3c3f */
[----:B------:R-:W-:-:S07]  /*1770*/  IMAD.U32 R6, RZ, RZ, UR7 ;  /* 0x00000007ff067e24 */ /* 0x000fce000f8e00ff */
.L_x_25:
[----:B0-----:R-:W-:Y:S05]  /*1780*/  @!P0 BRA `(.L_x_19) ;  /* 0x0000000000048947 */ /* 0x001fea0003800000 */
[----:B------:R-:W-:Y:S01]  /*1790*/  BPT.TRAP 0x1 ;  /* 0x000000040000795c */ /* 0x000fe20000300000 */
.L_x_19:
[----:B------:R-:W0:Y:S01]  /*17a0*/  S2UR UR8, SR_CgaCtaId ;  /* 0x00000000000879c3 */ /* 0x000e220000008800 */
[----:B------:R-:W-:Y:S01]  /*17b0*/  UMOV UR7, 0x400 ;  /* 0x0000040000077882 */ /* 0x000fe20000000000 */
[----:B------:R-:W-:Y:S01]  /*17c0*/  IMAD.U32 R4, RZ, RZ, UR6 ;  /* 0x00000006ff047e24 */ /* 0x000fe2000f8e00ff */
[----:B------:R-:W-:Y:S01]  /*17d0*/  SHF.L.U32 R3, R6, 0x1f, RZ ;  /* 0x0000001f06037819 */ /* 0x000fe200000006ff */
[----:B0-----:R-:W-:-:S06]  /*17e0*/  ULEA UR7, UR8, UR7, 0x18 ;  /* 0x0000000708077291 */ /* 0x001fcc000f8ec03f */
[----:B------:R-:W-:-:S04]  /*17f0*/  IMAD.U32 R5, RZ, RZ, UR7 ;  /* 0x00000007ff057e24 */ /* 0x000fc8000f8e00ff */
[----:B------:R-:W-:-:S04]  /*1800*/  IMAD R4, R4, 0x8, R5 ;  /* 0x0000000804047824 */ /* 0x000fc800078e0205 */
[----:B------:R0:W1:Y:S01]  /*1810*/  SYNCS.PHASECHK.TRANS64.TRYWAIT P1, [R4+URZ], R3 ;  /* 0x00000003040075a7 */ /* 0x000062000802017f */
[----:B------:R-:W-:Y:S05]  /*1820*/  @!P0 BRA `(.L_x_20) ;  /* 0x0000000000048947 */ /* 0x000fea0003800000 */
[----:B------:R-:W-:Y:S01]  /*1830*/  BPT.TRAP 0x1 ;  /* 0x000000040000795c */ /* 0x000fe20000300000 */
.L_x_20:
[----:B-1----:R-:W-:Y:S05]  /*1840*/  @P1 BRA `(.L_x_21) ;  /* 0x0000000000081947 */ /* 0x002fea0003800000 */
[----:B------:R-:W1:Y:S02]  /*1850*/  SYNCS.PHASECHK.TRANS64.TRYWAIT P1, [R4+URZ], R3 ;  /* 0x00000003040075a7 */ /* 0x000e64000802017f */
[----:B-1----:R-:W-:Y:S05]  /*1860*/  @!P1 BRA `(.L_x_22) ;  /* 0x0000002c00509947 */ /* 0x002fea0003800000 */
.L_x_21:
[----:B------:R-:W-:Y:S01]  /*1870*/  ULEA UR7, UR6, UR4, 0xb ;  /* 0x0000000406077291 */ /* 0x000fe2000f8e583f */
[----:B------:R-:W-:Y:S01]  /*1880*/  WARPGROUP.ARRIVE ;  /* 0x00000000000079c5 */ /* 0x000fe20000000000 */
[----:B------:R-:W-:Y:S01]  /*1890*/  ULEA UR12, UR6, UR5, 0x7 ;  /* 0x00000005060c7291 */ /* 0x000fe2000f8e383f */
[----:B------:R-:W-:Y:S01]  /*18a0*/  UMOV UR9, 0x40000040 ;  /* 0x4000004000097882 */ /* 0x000fe20000000000 */
[----:B------:R-:W-:-:S03]  /*18b0*/  UMOV UR11, 0x40000000 ;  /* 0x40000000000b7882 */ /* 0x000fc60000000000 */
[----:B------:R-:W-:Y:S02]  /*18c0*/  UMOV UR8, UR7 ;  /* 0x0000000700087c82 */ /* 0x000fe40008000000 */
[----:B------:R-:W-:Y:S02]  /*18d0*/  UMOV UR10, UR12 ;  /* 0x0000000c000a7c82 */ /* 0x000fe40008000000 */
[----:B------:R-:W-:Y:S01]  /*18e0*/  IGMMA.64x8x32.S8.S8 R24, gdesc[UR8], R24, gsb0 ;  /* 0x00000000081879f1 */ /* 0x000fe20008041018 */
        /* <DEDUP_REMOVED lines=51> */
[----:B------:R-:W-:Y:S01]  /*1c20*/  BPT.TRAP 0x1 ;  /* 0x000000040000795c */ /* 0x000fe20000300000 */
.L_x_23:
[----:B01----:R-:W-:Y:S01]  /*1c30*/  IMAD R3, R2, 0x8, R5 ;  /* 0x0000000802037824 */ /* 0x003fe200078e0205 */
[----:B------:R-:W-:-:S03]  /*1c40*/  ISETP.GT.U32.AND P1, PT, R18, 0x1, PT ;  /* 0x000000011200780c */ /* 0x000fc60003f24070 */
[----:B------:R-:W-:-:S05]  /*1c50*/  VIADD R3, R3, 0x30 ;  /* 0x0000003003037836 */ /* 0x000fca0000000000 */
[----:B------:R-:W-:-:S04]  /*1c60*/  PRMT R3, RZ, 0x654, R3 ;  /* 0x00000654ff037816 */ /* 0x000fc80000000003 */
[----:B------:R0:W-:Y:S01]  /*1c70*/  SYNCS.ARRIVE.TRANS64.RED.A1T0 RZ, [R3+URZ], RZ ;  /* 0x000000ff03ff79a7 */ /* 0x0001e2000810043f */
[----:B------:R-:W-:Y:S05]  /*1c80*/  @P1 BRA `(.L_x_24) ;  /* 0x0000000000041947 */ /* 0x000fea0003800000 */
[----:B------:R-:W-:Y:S01]  /*1c90*/  BPT.TRAP 0x1 ;  /* 0x000000040000795c */ /* 0x000fe20000300000 */
.L_x_24:
[----:B------:R-:W-:Y:S01]  /*1ca0*/  UIADD3 UR6, UR6, 0x1, URZ ;  /* 0x0000000106067890 */ /* 0x000fe2000fffe03f */
[----:B------:R-:W-:Y:S01]  /*1cb0*/  ISETP.GT.AND P2, PT, R0, 0x1, PT ;  /* 0x000000010000780c */ /* 0x000fe20003f44270 */
[----:B------:R-:W-:Y:S02]  /*1cc0*/  VIADD R2, R2, 0x1 ;  /* 0x0000000102027836 */ /* 0x000fe40000000000 */
[----:B------:R-:W-:Y:S01]  /*1cd0*/  UISETP.NE.AND UP0, UPT, UR6, 0x6, UPT ;  /* 0x000000060600788c */ /* 0x000fe2000bf05270 */
[----:B------:R-:W-:Y:S02]  /*1ce0*/  VIADD R0, R0, 0xffffffff ;  /* 0xffffffff00007836 */ /* 0x000fe40000000000 */
[C---:B------:R-:W-:Y:S01]  /*1cf0*/  ISETP.NE.AND P1, PT, R2.reuse, 0x6, PT ;  /* 0x000000060200780c */ /* 0x040fe20003f25270 */
[----:B------:R-:W-:Y:S02]  /*1d00*/  USEL UR7, URZ, 0x1, UP0 ;  /* 0x000000013f077887 */ /* 0x000fe40008000000 */
[----:B------:R-:W-:Y:S01]  /*1d10*/  USEL UR6, UR6, URZ, UP0 ;  /* 0x0000003f06067287 */ /* 0x000fe20008000000 */
[----:B------:R-:W-:-:S03]  /*1d20*/  SEL R2, R2, RZ, P1 ;  /* 0x000000ff02027207 */ /* 0x000fc60000800000 */
[----:B------:R-:W-:Y:S01]  /*1d30*/  LOP3.LUT R6, R6, UR7, RZ, 0x3c, !PT ;  /* 0x0000000706067c12 */ /* 0x000fe2000f8e3cff */
[----:B------:R-:W-:Y:S07]  /*1d40*/  @P2 BRA `(.L_x_25) ;  /* 0xfffffff8008c2947 */ /* 0x000fee000383ffff */
.L_x_18:
[----:B------:R-:W1:Y:S02]  /*1d50*/  LDC R0, c[0x0][0x28c] ;  /* 0x0000a300ff007b82 */ /* 0x000e640000000800 */
[----:B-1----:R-:W-:-:S13]  /*1d60*/  ISETP.GE.AND P1, PT, R0, 0x1, PT ;  /* 0x000000010000780c */ /* 0x002fda0003f26270 */
[----:B------:R-:W-:Y:S05]  /*1d70*/  @!P1 BRA `(.L_x_26) ;  /* 0x0000000000409947 */ /* 0x000fea0003800000 */
[----:B------:R-:W-:Y:S05]  /*1d80*/  @!P0 BRA `(.L_x_27) ;  /* 0x0000000000048947 */ /* 0x000fea0003800000 */
[----:B------:R-:W-:Y:S01]  /*1d90*/  BPT.TRAP 0x1 ;  /* 0x000000040000795c */ /* 0x000fe20000300000 */
.L_x_27:
[----:B------:R-:W-:Y:S01]  /*1da0*/  UISETP.LT.AND UP0, UPT, UR40, 0x1, UPT ;  /* 0x000000012800788c */ /* 0x000fe2000bf01270 */
[----:B------:R-:W-:-:S03]  /*1db0*/  ISETP.GT.U32.AND P0, PT, R18, 0x1, PT ;  /* 0x000000011200780c */ /* 0x000fc60003f04070 */
[----:B------:R-:W-:-:S04]  /*1dc0*/  USEL UR6, UR40, 0x1, UP0 ;  /* 0x0000000128067887 */ /* 0x000fc80008000000 */
[----:B------:R-:W-:-:S04]  /*1dd0*/  UIADD3 UR6, UR39, UR40, -UR6 ;  /* 0x0000002827067290 */ /* 0x000fc8000fffe806 */
[----:B------:R-:W-:-:S04]  /*1de0*/  UIMAD.WIDE.U32 UR4, UR6, -0x55555555, URZ ;  /* 0xaaaaaaab060478a5 */ /* 0x000fc8000f8e003f */
[----:B------:R-:W-:-:S04]  /*1df0*/  USHF.R.U32.HI UR4, URZ, 0x2, UR5 ;  /* 0x000000023f047899 */ /* 0x000fc80008011605 */
[----:B------:R-:W-:-:S06]  /*1e00*/  UIMAD UR6, UR4, -0x6, UR6 ;  /* 0xfffffffa040678a4 */ /* 0x000fcc000f8e0206 */
[----:B------:R-:W-:-:S04]  /*1e10*/  IMAD.U32 R0, RZ, RZ, UR6 ;  /* 0x00000006ff007e24 */ /* 0x000fc8000f8e00ff */
[----:B------:R-:W-:-:S04]  /*1e20*/  IMAD R0, R0, 0x8, R5 ;  /* 0x0000000800007824 */ /* 0x000fc800078e0205 */
[----:B------:R-:W-:-:S05]  /*1e30*/  VIADD R0, R0, 0x30 ;  /* 0x0000003000007836 */ /* 0x000fca0000000000 */
[----:B------:R-:W-:-:S04]  /*1e40*/  PRMT R0, RZ, 0x654, R0 ;  /* 0x00000654ff007816 */ /* 0x000fc80000000000 */
[----:B------:R1:W-:Y:S01]  /*1e50*/  SYNCS.ARRIVE.TRANS64.RED.A1T0 RZ, [R0+URZ], RZ ;  /* 0x000000ff00ff79a7 */ /* 0x0003e2000810043f */
[----:B------:R-:W-:Y:S05]  /*1e60*/  @P0 BRA `(.L_x_26) ;  /* 0x0000000000040947 */ /* 0x000fea0003800000 */
[----:B------:R-:W-:Y:S01]  /*1e70*/  BPT.TRAP 0x1 ;  /* 0x000000040000795c */ /* 0x000fe20000300000 */
.L_x_26:
[----:B------:R-:W3:Y:S01]  /*1e80*/  LDC R4, c[0x0][0x288] ;  /* 0x0000a200ff047b82 */ /* 0x000ee20000000800 */
[----:B0-----:R-:W-:Y:S01]  /*1e90*/  LOP3.LUT R3, R23, 0x60, RZ, 0xc0, !PT ;  /* 0x0000006017037812 */ /* 0x001fe200078ec0ff */
[----:B------:R-:W-:Y:S01]  /*1ea0*/  IMAD.SHL.U32 R31, R31, 0x8, RZ ;  /* 0x000000081f1f7824 */ /* 0x000fe200078e00ff */
[----:B-1----:R-:W-:Y:S01]  /*1eb0*/  SHF.R.U32.HI R0, RZ, 0x2, R23 ;  /* 0x00000002ff007819 */ /* 0x002fe20000011617 */
[----:B------:R-:W-:Y:S01]  /*1ec0*/  UIADD3 UR39, UR40, UR39, URZ ;  /* 0x0000002728277290 */ /* 0x000fe2000fffe03f */
[----:B------:R-:W-:Y:S01]  /*1ed0*/  SHF.R.U32.HI R11, RZ, 0x1, R3 ;  /* 0x00000001ff0b7819 */ /* 0x000fe20000011603 */
[----:B------:R-:W-:Y:S01]  /*1ee0*/  IMAD.SHL.U32 R13, R30, 0x80, RZ ;  /* 0x000000801e0d7824 */ /* 0x000fe200078e00ff */
[----:B------:R-:W-:Y:S01]  /*1ef0*/  SHF.R.U32.HI R5, RZ, 0x7, R23 ;  /* 0x00000007ff057819 */ /* 0x000fe20000011617 */
[----:B------:R-:W-:Y:S01]  /*1f00*/  UISETP.GT.U32.AND UP0, UPT, UR39, 0x5, UPT ;  /* 0x000000052700788c */ /* 0x000fe2000bf04070 */
[----:B------:R-:W-:Y:S01]  /*1f10*/  LOP3.LUT R3, R23, 0x3, RZ, 0xc0, !PT ;  /* 0x0000000317037812 */ /* 0x000fe200078ec0ff */
[----:B------:R-:W-:Y:S01]  /*1f20*/  ULDC UR7, c[0x0][0x284] ;  /* 0x0000a10000077ab9 */ /* 0x000fe20000000800 */
[----:B------:R-:W-:Y:S01]  /*1f30*/  LOP3.LUT R2, R0, 0x7, RZ, 0xc0, !PT ;  /* 0x0000000700027812 */ /* 0x000fe200078ec0ff */
[----:B------:R-:W-:Y:S01]  /*1f40*/  UISETP.LT.U32.AND UP0, UPT, UR40, 0x6, UP0 ;  /* 0x000000062800788c */ /* 0x000fe20008701070 */
[----:B------:R-:W-:Y:S01]  /*1f50*/  LOP3.LUT R0, R5, 0x1, RZ, 0xc0, !PT ;  /* 0x0000000105007812 */ /* 0x000fe200078ec0ff */
[----:B------:R-:W-:Y:S01]  /*1f60*/  UISETP.GE.U32.AND UP1, UPT, UR40, 0x6, UPT ;  /* 0x000000062800788c */ /* 0x000fe2000bf26070 */
[--C-:B------:R-:W-:Y:S01]  /*1f70*/  IADD3 R5, RZ, -R11, -R2.reuse ;  /* 0x8000000bff057210 */ /* 0x100fe20007ffe802 */
[----:B------:R-:W-:Y:S01]  /*1f80*/  ULDC.64 UR8, c[0x0][0x5d0] ;  /* 0x0001740000087ab9 */ /* 0x000fe20000000a00 */
[----:B------:R-:W-:Y:S01]  /*1f90*/  SHF.R.S32.HI R14, RZ, 0x1f, R33 ;  /* 0x0000001fff0e7819 */ /* 0x000fe20000011421 */
[C---:B------:R-:W-:Y:S01]  /*1fa0*/  IMAD.SHL.U32 R9, R0.reuse, 0x40, RZ ;  /* 0x0000004000097824 */ /* 0x040fe200078e00ff */
[----:B------:R-:W-:Y:S01]  /*1fb0*/  UIMAD.WIDE.U32 UR4, UR39, -0x55555555, URZ ;  /* 0xaaaaaaab270478a5 */ /* 0x000fe2000f8e003f */
[----:B------:R-:W-:Y:S01]  /*1fc0*/  IMAD R0, R0, -0x40, R5 ;  /* 0xffffffc000007824 */ /* 0x000fe200078e0205 */
[----:B------:R-:W-:Y:S01]  /*1fd0*/  USEL UR6, URZ, 0x1, !UP0 ;  /* 0x000000013f067887 */ /* 0x000fe2000c000000 */
[----:B------:R-:W-:Y:S01]  /*1fe0*/  IMAD.WIDE R6, R30, 0x80, RZ ;  /* 0x000000801e067825 */ /* 0x000fe200078e02ff */
[----:B------:R-:W-:Y:S01]  /*1ff0*/  LOP3.LUT R9, R9, 0x40, R2, 0xe2, !PT ;  /* 0x0000004009097812 */ /* 0x000fe200078ee202 */
[----:B------:R-:W-:Y:S01]  /*2000*/  USHF.R.U32.HI UR4, URZ, 0x2, UR5 ;  /* 0x000000023f047899 */ /* 0x000fe20008011605 */
[----:B---3--:R-:W-:Y:S01]  /*2010*/  ISETP.GE.AND P0, PT, R31, R4, PT ;  /* 0x000000041f00720c */ /* 0x008fe20003f06270 */
[----:B------:R-:W-:Y:S01]  /*2020*/  IMAD R8, R3, -0x2, R4 ;  /* 0xfffffffe03087824 */ /* 0x000fe200078e0204 */
[----:B------:R-:W-:Y:S01]  /*2030*/  ULOP3.LUT UR38, UR38, UR6, URZ, 0x3c, !UPT ;  /* 0x0000000626267292 */ /* 0x000fe2000f8e3c3f */
[----:B------:R-:W-:Y:S01]  /*2040*/  IMAD.SHL.U32 R4, R23, 0x2, RZ ;  /* 0x0000000217047824 */ /* 0x000fe200078e00ff */
[C---:B------:R-:W-:Y:S01]  /*2050*/  ISETP.GE.OR P0, PT, R13.reuse, UR7, P0 ;  /* 0x000000070d007c0c */ /* 0x040fe20008706670 */
[----:B------:R-:W-:Y:S01]  /*2060*/  IMAD R2, R14, UR8, RZ ;  /* 0x000000080e027c24 */ /* 0x000fe2000f8e02ff */
[----:B------:R-:W-:Y:S01]  /*2070*/  UIMAD UR39, UR4, -0x6, UR39 ;  /* 0xfffffffa042778a4 */ /* 0x000fe2000f8e0227 */
[----:B------:R-:W-:Y:S01]  /*2080*/  IADD3 R32, -R13, UR7, R0 ;  /* 0x000000070d207c10 */ /* 0x000fe2000fffe100 */
[----:B------:R-:W-:Y:S01]  /*2090*/  @UP1 ULOP3.LUT UR38, UR38, 0x1, UR4, 0x78, !UPT ;  /* 0x0000000126261892 */ /* 0x000fe2000f8e7804 */
[----:B------:R-:W-:Y:S01]  /*20a0*/  LOP3.LUT R4, R31, 0x6, R4, 0xf8, !PT ;  /* 0x000000061f047812 */ /* 0x000fe200078ef804 */
[----:B------:R-:W-:Y:S01]  /*20b0*/  IMAD R15, R33, UR9, R2 ;  /* 0x00000009210f7c24 */ /* 0x000fe2000f8e0202 */
[----:B------:R-:W-:Y:S01]  /*20c0*/  LOP3.LUT R37, R6, R9, R11, 0xfe, !PT ;  /* 0x0000000906257212 */ /* 0x000fe200078efe0b */
[----:B------:R-:W-:Y:S01]  /*20d0*/  IMAD.IADD R31, R8, 0x1, -R31 ;  /* 0x00000001081f7824 */ /* 0x000fe200078e0a1f */
[----:B------:R-:W-:Y:S01]  /*20e0*/  SHF.R.S32.HI R5, RZ, 0x1f, R4 ;  /* 0x0000001fff057819 */ /* 0x000fe20000011404 */
[----:B------:R-:W-:-:S02]  /*20f0*/  IMAD.MOV.U32 R30, RZ, RZ, -0x1 ;  /* 0xffffffffff1e7424 */ /* 0x000fc400078e00ff */
[----:B------:R-:W-:-:S04]  /*2100*/  IMAD.WIDE.U32 R2, R33, UR8, R4 ;  /* 0x0000000821027c25 */ /* 0x000fc8000f8e0004 */
[----:B------:R-:W-:Y:S01]  /*2110*/  IMAD.IADD R3, R3, 0x1, R15 ;  /* 0x0000000103037824 */ /* 0x000fe200078e020f */
[----:B------:R-:W-:Y:S06]  /*2120*/  @P0 BRA `(.L_x_28) ;  /* 0x0000000400600947 */ /* 0x000fec0003800000 */
[----:B------:R-:W0:Y:S01]  /*2130*/  LDC.64 R12, c[0x0][0x5c8] ;  /* 0x00017200ff0c7b82 */ /* 0x000e220000000a00 */
[----:B------:R-:W-:Y:S01]  /*2140*/  ULDC.64 UR4, c[0x0][0x5c0] ;  /* 0x0001700000047ab9 */ /* 0x000fe20000000a00 */
[----:B------:R-:W-:Y:S01]  /*2150*/  BSSY B0, `(.L_x_28) ;  /* 0x0000055000007945 */ /* 0x000fe20003800000 */
[-C--:B0-----:R-:W-:Y:S02]  /*2160*/  IMAD R0, R7, R12.reuse, RZ ;  /* 0x0000000c07007224 */ /* 0x081fe400078e02ff */
[----:B------:R-:W-:-:S04]  /*2170*/  IMAD.WIDE.U32 R2, R37, R12, R2 ;  /* 0x0000000c25027225 */ /* 0x000fc800078e0002 */
[----:B------:R-:W-:Y:S01]  /*2180*/  IMAD R9, R37, R13, R0 ;  /* 0x0000000d25097224 */ /* 0x000fe200078e0200 */
[----:B------:R-:W-:-:S03]  /*2190*/  IADD3 R8, P0, R2, UR4, RZ ;  /* 0x0000000402087c10 */ /* 0x000fc6000ff1e0ff */
[----:B------:R-:W-:Y:S01]  /*21a0*/  IMAD.IADD R9, R3, 0x1, R9 ;  /* 0x0000000103097824 */ /* 0x000fe200078e0209 */
[----:B------:R-:W-:-:S04]  /*21b0*/  LEA R10, P1, R12, R8, 0x3 ;  /* 0x000000080c0a7211 */ /* 0x000fc800078218ff */
[----:B------:R-:W-:Y:S02]  /*21c0*/  IADD3.X R9, R9, UR5, RZ, P0, !PT ;  /* 0x0000000509097c10 */ /* 0x000fe400087fe4ff */
[----:B-----5:R-:W-:Y:S02]  /*21d0*/  ISETP.NE.AND P0, PT, R28, RZ, PT ;  /* 0x000000ff1c00720c */ /* 0x020fe40003f05270 */
[----:B------:R-:W-:-:S11]  /*21e0*/  LEA.HI.X R11, R12, R9, R13, 0x3, P1 ;  /* 0x000000090c0b7211 */ /* 0x000fd600008f1c0d */
[----:B------:R-:W-:Y:S05]  /*21f0*/  @!P0 BRA `(.L_x_29) ;  /* 0x0000000000f08947 */ /* 0x000fea0003800000 */
[----:B------:R-:W0:Y:S01]  /*2200*/  LDC.64 R20, c[0x0][0x5b0] ;  /* 0x00016c00ff147b82 */ /* 0x000e220000000a00 */
[----:B------:R-:W-:Y:S01]  /*2210*/  ULDC.64 UR4, c[0x0][0x5b8] ;  /* 0x00016e0000047ab9 */ /* 0x000fe20000000a00 */
[----:B------:R-:W-:Y:S01]  /*2220*/  ISETP.GE.AND P1, PT, R32, 0x1, PT ;  /* 0x000000012000780c */ /* 0x000fe20003f26270 */
[----:B------:R-:W-:Y:S01]  /*2230*/  IMAD R0, R14, UR4, RZ ;  /* 0x000000040e007c24 */ /* 0x000fe2000f8e02ff */
[----:B------:R-:W-:Y:S01]  /*2240*/  BSSY B1, `(.L_x_30) ;  /* 0x000000e000017945 */ /* 0x000fe20003800000 */
[----:B------:R-:W-:Y:S01]  /*2250*/  IMAD.WIDE.U32 R12, R33, UR4, R4 ;  /* 0x00000004210c7c25 */ /* 0x000fe2000f8e0004 */
[----:B------:R-:W-:Y:S02]  /*2260*/  ISETP.LT.OR P2, PT, R31, 0x1, !P1 ;  /* 0x000000011f00780c */ /* 0x000fe40004f41670 */
[----:B------:R-:W1:Y:S01]  /*2270*/  LDC.64 R34, c[0x0][0x5a8] ;  /* 0x00016a00ff227b82 */ /* 0x000e620000000a00 */
[----:B------:R-:W-:Y:S02]  /*2280*/  IMAD R5, R33, UR5, R0 ;  /* 0x0000000521057c24 */ /* 0x000fe4000f8e0200 */
[----:B------:R-:W-:-:S02]  /*2290*/  IMAD.MOV.U32 R4, RZ, RZ, R12 ;  /* 0x000000ffff047224 */ /* 0x000fc400078e000c */
[----:B------:R-:W-:Y:S02]  /*22a0*/  IMAD.IADD R5, R13, 0x1, R5 ;  /* 0x000000010d057824 */ /* 0x000fe400078e0205 */
[-C--:B0-----:R-:W-:Y:S02]  /*22b0*/  IMAD R6, R7, R20.reuse, RZ ;  /* 0x0000001407067224 */ /* 0x081fe400078e02ff */
[----:B------:R-:W-:-:S04]  /*22c0*/  IMAD.WIDE.U32 R2, R37, R20, R4 ;  /* 0x0000001425027225 */ /* 0x000fc800078e0004 */
[----:B------:R-:W-:Y:S01]  /*22d0*/  IMAD R15, R37, R21, R6 ;  /* 0x00000015250f7224 */ /* 0x000fe200078e0206 */
[----:B-1----:R-:W-:-:S04]  /*22e0*/  IADD3 R6, P0, R2, R34, RZ ;  /* 0x0000002202067210 */ /* 0x002fc80007f1e0ff */
[----:B------:R-:W-:Y:S01]  /*22f0*/  IADD3.X R7, R35, R3, R15, P0, !PT ;  /* 0x0000000323077210 */ /* 0x000fe200007fe40f */
[----:B------:R-:W-:Y:S08]  /*2300*/  @P2 BRA `(.L_x_31) ;  /* 0x0000000000042947 */ /* 0x000ff00003800000 */
[----:B--2---:R0:W5:Y:S02]  /*2310*/  LDG.E.U8 R29, desc[UR36][R6.64] ;  /* 0x00000024061d7981 */ /* 0x004164000c1e1100 */
.L_x_31:
[----:B------:R-:W-:Y:S05]  /*2320*/  BSYNC B1 ;  /* 0x0000000000017941 */ /* 0x000fea0003800000 */
.L_x_30:
[----:B-----5:R-:W-:Y:S01]  /*2330*/  LOP3.LUT R0, R29, 0xffff, RZ, 0xc0, !PT ;  /* 0x0000ffff1d007812 */ /* 0x020fe200078ec0ff */
[C---:B------:R-:W-:Y:S01]  /*2340*/  IMAD.SHL.U32 R2, R20.reuse, 0x8, RZ ;  /* 0x0000000814027824 */ /* 0x040fe200078e00ff */
[----:B------:R-:W-:Y:S01]  /*2350*/  SHF.L.U64.HI R3, R20, 0x3, R21 ;  /* 0x0000000314037819 */ /* 0x000fe20000010215 */
[----:B------:R-:W-:Y:S01]  /*2360*/  BSSY B1, `(.L_x_32) ;  /* 0x0000010000017945 */ /* 0x000fe20003800000 */
[----:B------:R-:W-:Y:S02]  /*2370*/  PRMT R13, R0, 0x8880, RZ ;  /* 0x00008880000d7816 */ /* 0x000fe400000000ff */
[----:B------:R-:W-:Y:S01]  /*2380*/  ISETP.LT.OR P1, PT, R31, 0x2, !P1 ;  /* 0x000000021f00780c */ /* 0x000fe20004f21670 */
[----:B------:R-:W-:Y:S01]  /*2390*/  IMAD.WIDE.U32 R2, R37, R20, R2 ;  /* 0x0000001425027225 */ /* 0x000fe200078e0002 */
[----:B------:R-:W-:-:S03]  /*23a0*/  ISETP.GE.AND P0, PT, R32, 0x9, PT ;  /* 0x000000092000780c */ /* 0x000fc60003f06270 */
[----:B------:R-:W-:Y:S01]  /*23b0*/  IMAD R13, R13, R28, RZ ;  /* 0x0000001c0d0d7224 */ /* 0x000fe200078e02ff */
[----:B------:R-:W-:Y:S01]  /*23c0*/  IADD3 R2, P3, P4, R12, R34, R2 ;  /* 0x000000220c027210 */ /* 0x000fe20007c7e002 */
[----:B------:R-:W-:Y:S01]  /*23d0*/  IMAD.IADD R4, R15, 0x1, R3 ;  /* 0x000000010f047824 */ /* 0x000fe200078e0203 */
[----:B------:R-:W-:Y:S01]  /*23e0*/  ISETP.LT.OR P5, PT, R31, 0x1, !P0 ;  /* 0x000000011f00780c */ /* 0x000fe200047a1670 */
[----:B------:R-:W-:-:S03]  /*23f0*/  @!P2 IMAD R15, R24, R22, R13 ;  /* 0x00000016180fa224 */ /* 0x000fc600078e020d */
[----:B------:R-:W-:Y:S02]  /*2400*/  IADD3.X R3, R5, R35, R4, P3, P4 ;  /* 0x0000002305037210 */ /* 0x000fe40001fe8404 */
[----:B------:R1:W-:Y:S01]  /*2410*/  @!P2 STG.E.U8 desc[UR36][R8.64], R15 ;  /* 0x0000000f0800a986 */ /* 0x0003e2000c101124 */
[----:B------:R-:W-:Y:S06]  /*2420*/  @P1 BRA `(.L_x_33) ;  /* 0x00000000000c1947 */ /* 0x000fec0003800000 */
[----:B--2---:R-:W2:Y:S02]  /*2430*/  LDG.E.U8 R29, desc[UR36][R6.64+0x1] ;  /* 0x00000124061d7981 */ /* 0x004ea4000c1e1100 */
[----:B--2---:R-:W-:-:S05]  /*2440*/  PRMT R13, R29, 0x8880, RZ ;  /* 0x000088801d0d7816 */ /* 0x004fca00000000ff */
[----:B------:R-:W-:-:S07]  /*2450*/  IMAD R13, R13, R28, RZ ;  /* 0x0000001c0d0d7224 */ /* 0x000fce00078e02ff */
.L_x_33:
[----:B------:R-:W-:Y:S05]  /*2460*/  BSYNC B1 ;  /* 0x0000000000017941 */ /* 0x000fea0003800000 */
.L_x_32:
[----:B------:R-:W-:Y:S01]  /*2470*/  @!P1 IMAD R25, R25, R22, R13 ;  /* 0x0000001619199224 */ /* 0x000fe200078e020d */
[----:B------:R-:W-:Y:S04]  /*2480*/  BSSY B1, `(.L_x_34) ;  /* 0x0000006000017945 */ /* 0x000fe80003800000 */
[----:B------:R3:W-:Y:S01]  /*2490*/  @!P1 STG.E.U8 desc[UR36][R8.64+0x1], R25 ;  /* 0x0000011908009986 */ /* 0x0007e2000c101124 */
[----:B------:R-:W-:Y:S05]  /*24a0*/  @P5 BRA `(.L_x_35) ;  /* 0x00000000000c5947 */ /* 0x000fea0003800000 */
[----:B--2---:R-:W2:Y:S02]  /*24b0*/  LDG.E.U8 R29, desc[UR36][R2.64] ;  /* 0x00000024021d7981 */ /* 0x004ea4000c1e1100 */
[----:B--2---:R-:W-:-:S05]  /*24c0*/  PRMT R13, R29, 0x8880, RZ ;  /* 0x000088801d0d7816 */ /* 0x004fca00000000ff */
[----:B------:R-:W-:-:S07]  /*24d0*/  IMAD R13, R13, R28, RZ ;  /* 0x0000001c0d0d7224 */ /* 0x000fce00078e02ff */
.L_x_35:
[----:B------:R-:W-:Y:S05]  /*24e0*/  BSYNC B1 ;  /* 0x0000000000017941 */ /* 0x000fea0003800000 */
.L_x_34:
[----:B------:R-:W-:Y:S01]  /*24f0*/  @!P5 IMAD R5, R26, R22, R13 ;  /* 0x000000161a05d224 */ /* 0x000fe200078e020d */
[----:B------:R-:W-:Y:S01]  /*2500*/  ISETP.LT.OR P0, PT, R31, 0x2, !P0 ;  /* 0x000000021f00780c */ /* 0x000fe20004701670 */
[----:B------:R-:W-:Y:S03]  /*2510*/  BSSY B1, `(.L_x_36) ;  /* 0x0000006000017945 */ /* 0x000fe60003800000 */
[----:B------:R4:W-:Y:S09]  /*2520*/  @!P5 STG.E.U8 desc[UR36][R10.64], R5 ;  /* 0x000000050a00d986 */ /* 0x0009f2000c101124 */
[----:B------:R-:W-:Y:S05]  /*2530*/  @P0 BRA `(.L_x_37) ;  /* 0x00000000000c0947 */ /* 0x000fea0003800000 */
[----:B--2---:R-:W2:Y:S02]  /*2540*/  LDG.E.U8 R29, desc[UR36][R2.64+0x1] ;  /* 0x00000124021d7981 */ /* 0x004ea4000c1e1100 */
[----:B--2---:R-:W-:-:S05]  /*2550*/  PRMT R13, R29, 0x8880, RZ ;  /* 0x000088801d0d7816 */ /* 0x004fca00000000ff */
[----:B------:R-:W-:-:S07]  /*2560*/  IMAD R13, R13, R28, RZ ;  /* 0x0000001c0d0d7224 */ /* 0x000fce00078e02ff */
.L_x_37:
[----:B------:R-:W-:Y:S05]  /*2570*/  BSYNC B1 ;  /* 0x0000000000017941 */ /* 0x000fea0003800000 */
.L_x_36:
[----:B------:R-:W-:Y:S01]  /*2580*/  IMAD R13, R27, R22, R13 ;  /* 0x000000161b0d7224 */ /* 0x000fe200078e020d */
[----:B------:R-:W-:Y:S06]  /*2590*/  @P0 BRA `(.L_x_38) ;  /* 0x0000000000400947 */ /* 0x000fec0003800000 */
[----:B------:R0:W-:Y:S01]  /*25a0*/  STG.E.U8 desc[UR36][R10.64+0x1], R13 ;  /* 0x0000010d0a007986 */ /* 0x0001e2000c101124 */
[----:B------:R-:W-:Y:S05]  /*25b0*/  BRA `(.L_x_38) ;  /* 0x0000000000387947 */ /* 0x000fea0003800000 */
.L_x_29:
[C---:B------:R-:W-:Y:S02]  /*25c0*/  ISETP.GE.AND P0, PT, R32.reuse, 0x1, PT ;  /* 0x000000012000780c */ /* 0x040fe40003f06270 */
[----:B------:R-:W-:Y:S02]  /*25d0*/  ISETP.GE.AND P1, PT, R32, 0x9, PT ;  /* 0x000000092000780c */ /* 0x000fe40003f26270 */
[C---:B------:R-:W-:Y:S02]  /*25e0*/  ISETP.LT.OR P2, PT, R31.reuse, 0x1, !P0 ;  /* 0x000000011f00780c */ /* 0x040fe40004741670 */
[C---:B------:R-:W-:Y:S02]  /*25f0*/  ISETP.LT.OR P0, PT, R31.reuse, 0x2, !P0 ;  /* 0x000000021f00780c */ /* 0x040fe40004701670 */
[C---:B------:R-:W-:Y:S02]  /*2600*/  ISETP.LT.OR P3, PT, R31.reuse, 0x1, !P1 ;  /* 0x000000011f00780c */ /* 0x040fe40004f61670 */
[----:B------:R-:W-:-:S07]  /*2610*/  ISETP.LT.OR P1, PT, R31, 0x2, !P1 ;  /* 0x000000021f00780c */ /* 0x000fce0004f21670 */
[-C--:B------:R-:W-:Y:S02]  /*2620*/  @!P2 IMAD R3, R24, R22.reuse, RZ ;  /* 0x000000161803a224 */ /* 0x080fe400078e02ff */
[-C--:B------:R-:W-:Y:S02]  /*2630*/  @!P0 IMAD R25, R25, R22.reuse, RZ ;  /* 0x0000001619198224 */ /* 0x080fe400078e02ff */
[-C--:B------:R-:W-:Y:S01]  /*2640*/  @!P3 IMAD R5, R26, R22.reuse, RZ ;  /* 0x000000161a05b224 */ /* 0x080fe200078e02ff */
[----:B------:R0:W-:Y:S01]  /*2650*/  @!P2 STG.E.U8 desc[UR36][R8.64], R3 ;  /* 0x000000030800a986 */ /* 0x0001e2000c101124 */
[----:B------:R-:W-:-:S03]  /*2660*/  @!P1 IMAD R27, R27, R22, RZ ;  /* 0x000000161b1b9224 */ /* 0x000fc600078e02ff */
[----:B------:R0:W-:Y:S04]  /*2670*/  @!P0 STG.E.U8 desc[UR36][R8.64+0x1], R25 ;  /* 0x0000011908008986 */ /* 0x0001e8000c101124 */
[----:B------:R0:W-:Y:S04]  /*2680*/  @!P3 STG.E.U8 desc[UR36][R10.64], R5 ;  /* 0x000000050a00b986 */ /* 0x0001e8000c101124 */
[----:B------:R0:W-:Y:S02]  /*2690*/  @!P1 STG.E.U8 desc[UR36][R10.64+0x1], R27 ;  /* 0x0000011b0a009986 */ /* 0x0001e4000c101124 */
.L_x_38:
[----:B------:R-:W-:Y:S05]  /*26a0*/  BSYNC B0 ;  /* 0x0000000000007941 */ /* 0x000fea0003800000 */
.L_x_28:
[----:B------:R-:W-:Y:S01]  /*26b0*/  ULDC UR4, c[0x0][0xc] ;  /* 0x0000030000047ab9 */ /* 0x000fe20000000800 */
[----:B------:R-:W-:Y:S01]  /*26c0*/  ULDC UR5, c[0x0][0x10] ;  /* 0x0000040000057ab9 */ /* 0x000fe20000000800 */
[----:B0-----:R-:W0:Y:S01]  /*26d0*/  LDC R3, c[0x0][0x14] ;  /* 0x00000500ff037b82 */ /* 0x001e220000000800 */
[----:B------:R-:W-:Y:S01]  /*26e0*/  UIMAD.WIDE.U32 UR4, UR4, UR5, URZ ;  /* 0x00000005040472a5 */ /* 0x000fe2000f8e003f */
[----:B------:R-:W-:Y:S01]  /*26f0*/  PRMT R0, RZ, 0x7610, R0 ;  /* 0x00007610ff007816 */ /* 0x000fe20000000000 */
[----:B------:R-:W-:Y:S02]  /*2700*/  IMAD.MOV.U32 R31, RZ, RZ, -0x1 ;  /* 0xffffffffff1f7424 */ /* 0x000fe400078e00ff */
[----:B------:R-:W-:Y:S02]  /*2710*/  IMAD.MOV.U32 R33, RZ, RZ, -0x1 ;  /* 0xffffffffff217424 */ /* 0x000fe400078e00ff */
[----:B0-----:R-:W-:-:S04]  /*2720*/  IMAD.WIDE.U32 R16, R3, UR4, R16 ;  /* 0x0000000403107c25 */ /* 0x001fc8000f8e0010 */
[----:B------:R-:W-:Y:S01]  /*2730*/  IMAD R3, R3, UR5, RZ ;  /* 0x0000000503037c24 */ /* 0x000fe2000f8e02ff */
[----:B------:R-:W-:Y:S02]  /*2740*/  ULDC.64 UR4, c[0x0][0x650] ;  /* 0x0001940000047ab9 */ /* 0x000fe40000000a00 */
[----:B------:R-:W-:Y:S01]  /*2750*/  ISETP.GE.U32.AND P0, PT, R16, UR4, PT ;  /* 0x0000000410007c0c */ /* 0x000fe2000bf06070 */
[----:B------:R-:W-:-:S05]  /*2760*/  IMAD.IADD R17, R17, 0x1, R3 ;  /* 0x0000000111117824 */ /* 0x000fca00078e0203 */
[----:B------:R-:W-:-:S13]  /*2770*/  ISETP.GE.U32.AND.EX P0, PT, R17, UR5, PT, P0 ;  /* 0x0000000511007c0c */ /* 0x000fda000bf06100 */
[----:B------:R-:W-:Y:S05]  /*2780*/  @P0 BRA `(.L_x_39) ;  /* 0x0000000400640947 */ /* 0x000fea0003800000 */
[----:B----4-:R-:W0:Y:S01]  /*2790*/  S2R R10, SR_CTAID.X ;  /* 0x00000000000a7919 */ /* 0x010e220000002500 */
[----:B-1-3--:R-:W1:Y:S01]  /*27a0*/  LDC.64 R8, c[0x0][0x628] ;  /* 0x00018a00ff087b82 */ /* 0x00ae620000000a00 */
[----:B------:R-:W-:Y:S01]  /*27b0*/  ULDC UR4, c[0x0][0x150] ;  /* 0x0000540000047ab9 */ /* 0x000fe20000000800 */
[----:B------:R-:W-:Y:S01]  /*27c0*/  IMAD.MOV.U32 R6, RZ, RZ, R16 ;  /* 0x000000ffff067224 */ /* 0x000fe200078e0010 */
[----:B------:R-:W3:Y:S01]  /*27d0*/  S2R R20, SR_CTAID.Y ;  /* 0x0000000000147919 */ /* 0x000ee20000002600 */
[----:B------:R-:W-:-:S04]  /*27e0*/  IMAD.MOV.U32 R7, RZ, RZ, R17 ;  /* 0x000000ffff077224 */ /* 0x000fc800078e0011 */
[----:B------:R-:W4:Y:S08]  /*27f0*/  LDC R15, c[0x0][0x144] ;  /* 0x00005100ff0f7b82 */ /* 0x000f300000000800 */
[----:B------:R-:W2:Y:S08]  /*2800*/  LDC R0, c[0x0][0x630] ;  /* 0x00018c00ff007b82 */ /* 0x000eb00000000800 */
[----:B------:R-:W2:Y:S01]  /*2810*/  LDC.64 R12, c[0x0][0x620] ;  /* 0x00018800ff0c7b82 */ /* 0x000ea20000000a00 */
[----:B-1----:R-:W-:-:S04]  /*2820*/  ISETP.NE.U32.AND P0, PT, R8, RZ, PT ;  /* 0x000000ff0800720c */ /* 0x002fc80003f05070 */
[----:B------:R-:W-:Y:S02]  /*2830*/  ISETP.NE.AND.EX P0, PT, R9, RZ, PT, P0 ;  /* 0x000000ff0900720c */ /* 0x000fe40003f05300 */
[----:B0-----:R-:W-:-:S05]  /*2840*/  I2FP.F32.U32 R2, R10 ;  /* 0x0000000a00027245 */ /* 0x001fca0000201000 */
[----:B------:R-:W-:-:S04]  /*2850*/  FMUL R2, R2, UR4 ;  /* 0x0000000402027c20 */ /* 0x000fc80008400000 */
[----:B------:R0:W1:Y:S02]  /*2860*/  F2I.U32.TRUNC.NTZ R14, R2 ;  /* 0x00000002000e7305 */ /* 0x000064000020f000 */
[----:B---34-:R-:W-:Y:S05]  /*2870*/  @!P0 BRA `(.L_x_40) ;  /* 0x0000000000288947 */ /* 0x018fea0003800000 */
[----:B------:R-:W3:Y:S02]  /*2880*/  LDC R3, c[0x0][0x634] ;  /* 0x00018d00ff037b82 */ /* 0x000ee40000000800 */
[----:B---3--:R-:W-:-:S05]  /*2890*/  IADD3 R7, P0, R16, R3, RZ ;  /* 0x0000000310077210 */ /* 0x008fca0007f1e0ff */
[----:B------:R-:W-:-:S04]  /*28a0*/  IMAD.X R11, RZ, RZ, R17, P0 ;  /* 0x000000ffff0b7224 */ /* 0x000fc800000e0611 */
[----:B0-----:R-:W-:-:S04]  /*28b0*/  IMAD.WIDE.U32 R2, R11, R8, RZ ;  /* 0x000000080b027225 */ /* 0x001fc800078e00ff */
[----:B------:R-:W-:-:S04]  /*28c0*/  IMAD.WIDE.U32 R4, P0, R7, R9, R2 ;  /* 0x0000000907047225 */ /* 0x000fc80007800002 */
[----:B------:R-:W-:-:S04]  /*28d0*/  IMAD.WIDE.U32 R2, R7, R8, RZ ;  /* 0x0000000807027225 */ /* 0x000fc800078e00ff */
[----:B------:R-:W-:Y:S01]  /*28e0*/  IMAD.X R7, RZ, RZ, RZ, P0 ;  /* 0x000000ffff077224 */ /* 0x000fe200000e06ff */
[----:B------:R-:W-:Y:S01]  /*28f0*/  IADD3 RZ, P0, R3, R4, RZ ;  /* 0x0000000403ff7210 */ /* 0x000fe20007f1e0ff */
[----:B------:R-:W-:-:S04]  /*2900*/  IMAD.MOV.U32 R6, RZ, RZ, R5 ;  /* 0x000000ffff067224 */ /* 0x000fc800078e0005 */
[----:B------:R-:W-:-:S08]  /*2910*/  IMAD.WIDE.U32.X R6, R11, R9, R6, P0 ;  /* 0x000000090b067225 */ /* 0x000fd000000e0406 */
.L_x_40:
[----:B------:R-:W3:Y:S01]  /*2920*/  LDC.64 R26, c[0x0][0x640] ;  /* 0x00019000ff1a7b82 */ /* 0x000ee20000000a00 */
[-CC-:B--2---:R-:W-:Y:S01]  /*2930*/  SHF.R.U64 R33, R6, R0.reuse, R7.reuse ;  /* 0x0000000006217219 */ /* 0x184fe20000001207 */
[----:B-1----:R-:W-:Y:S01]  /*2940*/  IMAD.MOV R14, RZ, RZ, -R14 ;  /* 0x000000ffff0e7224 */ /* 0x002fe200078e0a0e */
[----:B------:R-:W-:Y:S01]  /*2950*/  SHF.R.U32.HI R0, RZ, R0, R7 ;  /* 0x00000000ff007219 */ /* 0x000fe20000011607 */
[----:B------:R-:W-:Y:S01]  /*2960*/  ULDC UR4, c[0x0][0x154] ;  /* 0x0000550000047ab9 */ /* 0x000fe20000000800 */
[----:B------:R-:W-:Y:S01]  /*2970*/  IADD3 R5, P0, RZ, -R33, RZ ;  /* 0x80000021ff057210 */ /* 0x000fe20007f1e0ff */
[----:B------:R-:W-:Y:S02]  /*2980*/  IMAD R15, R15, R14, R10 ;  /* 0x0000000e0f0f7224 */ /* 0x000fe400078e020a */
[----:B------:R-:W1:Y:S01]  /*2990*/  LDC R4, c[0x0][0x618] ;  /* 0x00018600ff047b82 */ /* 0x000e620000000800 */
[----:B------:R-:W-:Y:S02]  /*29a0*/  IMAD.MOV.U32 R7, RZ, RZ, 0x1 ;  /* 0x00000001ff077424 */ /* 0x000fe400078e00ff */
[----:B------:R-:W-:-:S04]  /*29b0*/  IMAD.X R3, RZ, RZ, ~R0, P0 ;  /* 0x000000ffff037224 */ /* 0x000fc800000e0e00 */
[-C--:B------:R-:W-:Y:S01]  /*29c0*/  IMAD R0, R3, R12.reuse, RZ ;  /* 0x0000000c03007224 */ /* 0x080fe200078e02ff */
[----:B------:R-:W2:Y:S01]  /*29d0*/  LDC R6, c[0x0][0x608] ;  /* 0x00018200ff067b82 */ /* 0x000ea20000000800 */
[----:B0-----:R-:W-:-:S04]  /*29e0*/  IMAD.WIDE.U32 R2, R5, R12, R16 ;  /* 0x0000000c05027225 */ /* 0x001fc800078e0010 */
[----:B------:R-:W-:Y:S01]  /*29f0*/  IMAD R5, R5, R13, R0 ;  /* 0x0000000d05057224 */ /* 0x000fe200078e0200 */
[----:B------:R-:W-:Y:S02]  /*2a00*/  I2FP.F32.U32 R0, R20 ;  /* 0x0000001400007245 */ /* 0x000fe40000201000 */
[----:B------:R-:W0:Y:S01]  /*2a10*/  LDC R24, c[0x0][0x658] ;  /* 0x00019600ff187b82 */ /* 0x000e220000000800 */
[----:B------:R-:W-:Y:S01]  /*2a20*/  IMAD.IADD R3, R3, 0x1, R5 ;  /* 0x0000000103037824 */ /* 0x000fe200078e0205 */
[----:B---3--:R-:W-:Y:S01]  /*2a30*/  ISETP.NE.U32.AND P0, PT, R26, RZ, PT ;  /* 0x000000ff1a00720c */ /* 0x008fe20003f05070 */
[----:B------:R-:W-:Y:S01]  /*2a40*/  FMUL R0, R0, UR4 ;  /* 0x0000000400007c20 */ /* 0x000fe20008400000 */
[----:B------:R-:W-:Y:S02]  /*2a50*/  IMAD.MOV.U32 R5, RZ, RZ, -0x1 ;  /* 0xffffffffff057424 */ /* 0x000fe400078e00ff */
[----:B------:R-:W-:Y:S01]  /*2a60*/  ISETP.NE.AND.EX P0, PT, R27, RZ, PT, P0 ;  /* 0x000000ff1b00720c */ /* 0x000fe20003f05300 */
[----:B------:R3:W4:Y:S01]  /*2a70*/  F2I.U32.TRUNC.NTZ R12, R0 ;  /* 0x00000000000c7305 */ /* 0x000722000020f000 */
[----:B------:R-:W3:Y:S01]  /*2a80*/  LDC R13, c[0x0][0x148] ;  /* 0x00005200ff0d7b82 */ /* 0x000ee20000000800 */
[----:B-1----:R-:W-:-:S02]  /*2a90*/  SHF.R.U64 R10, R2, R4, R3 ;  /* 0x00000004020a7219 */ /* 0x002fc40000001203 */
[----:B------:R-:W-:-:S05]  /*2aa0*/  SHF.R.U32.HI R3, RZ, R4, R3 ;  /* 0x00000004ff037219 */ /* 0x000fca0000011603 */
[----:B------:R-:W1:Y:S01]  /*2ab0*/  LDC R14, c[0x0][0x600] ;  /* 0x00018000ff0e7b82 */ /* 0x000e620000000800 */
[-CC-:B--2---:R-:W-:Y:S02]  /*2ac0*/  SHF.R.U64 R8, R10, R6.reuse, R3.reuse ;  /* 0x000000060a087219 */ /* 0x184fe40000001203 */
[----:B------:R-:W-:-:S05]  /*2ad0*/  SHF.R.U32.HI R3, RZ, R6, R3 ;  /* 0x00000006ff037219 */ /* 0x000fca0000011603 */
[----:B------:R-:W2:Y:S01]  /*2ae0*/  LDC R25, c[0x0][0x648] ;  /* 0x00019200ff197b82 */ /* 0x000ea20000000800 */
[-CC-:B0-----:R-:W-:Y:S02]  /*2af0*/  SHF.R.U64 R11, R8, R24.reuse, R3.reuse ;  /* 0x00000018080b7219 */ /* 0x181fe40000001203 */
[-C--:B------:R-:W-:Y:S02]  /*2b00*/  SHF.L.U32 R5, R5, R24.reuse, RZ ;  /* 0x0000001805057219 */ /* 0x080fe400000006ff */
[-C--:B------:R-:W-:Y:S01]  /*2b10*/  SHF.R.U32.HI R3, RZ, R24.reuse, R3 ;  /* 0x00000018ff037219 */ /* 0x080fe20000011603 */
[----:B------:R-:W-:Y:S01]  /*2b20*/  IMAD.MOV.U32 R2, RZ, RZ, R11 ;  /* 0x000000ffff027224 */ /* 0x000fe200078e000b */
[----:B------:R-:W-:Y:S01]  /*2b30*/  SHF.L.U32 R30, R7, R24, RZ ;  /* 0x00000018071e7219 */ /* 0x000fe200000006ff */
[----:B------:R-:W0:Y:S01]  /*2b40*/  LDC R31, c[0x0][0x638] ;  /* 0x00018e00ff1f7b82 */ /* 0x000e220000000800 */
[----:B------:R-:W-:-:S07]  /*2b50*/  LOP3.LUT R21, RZ, R5, RZ, 0x33, !PT ;  /* 0x00000005ff157212 */ /* 0x000fce00078e33ff */
[----:B------:R-:W0:Y:S01]  /*2b60*/  LDC R32, c[0x0][0x610] ;  /* 0x00018400ff207b82 */ /* 0x000e220000000800 */
[----:B----4-:R-:W-:Y:S05]  /*2b70*/  @!P0 BRA `(.L_x_41) ;  /* 0x0000000000288947 */ /* 0x010fea0003800000 */
[----:B---3--:R-:W3:Y:S02]  /*2b80*/  LDC R0, c[0x0][0x64c] ;  /* 0x00019300ff007b82 */ /* 0x008ee40000000800 */
        /* <DEDUP_REMOVED lines=9> */
.L_x_41:
[----:B------:R-:W-:Y:S01]  /*2c20*/  ISETP.NE.AND P0, PT, R19, 0x1, PT ;  /* 0x000000011300780c */ /* 0x000fe20003f05270 */
[----:B-1----:R-:W-:Y:S01]  /*2c30*/  VIADD R5, R14, 0xffffffff ;  /* 0xffffffff0e057836 */ /* 0x002fe20000000000 */
[----:B--23--:R-:W-:Y:S01]  /*2c40*/  SHF.R.U64 R0, R2, R25, R3 ;  /* 0x0000001902007219 */ /* 0x00cfe20000001203 */
[----:B------:R-:W-:Y:S01]  /*2c50*/  IMAD.MOV R12, RZ, RZ, -R12 ;  /* 0x000000ffff0c7224 */ /* 0x000fe200078e0a0c */
[----:B------:R-:W-:-:S03]  /*2c60*/  LOP3.LUT R3, R8, R21, RZ, 0xc0, !PT ;  /* 0x0000001508037212 */ /* 0x000fc600078ec0ff */
[----:B------:R-:W-:Y:S02]  /*2c70*/  IMAD.MOV R2, RZ, RZ, -R0 ;  /* 0x000000ffff027224 */ /* 0x000fe400078e0a00 */
[----:B------:R-:W-:Y:S01]  /*2c80*/  IMAD R30, R30, R0, R3 ;  /* 0x000000001e1e7224 */ /* 0x000fe200078e0203 */
[----:B------:R-:W-:Y:S01]  /*2c90*/  LOP3.LUT R3, R10, R5, RZ, 0xc0, !PT ;  /* 0x000000050a037212 */ /* 0x000fe200078ec0ff */
[----:B0-----:R-:W-:Y:S02]  /*2ca0*/  IMAD R0, R2, R31, R11 ;  /* 0x0000001f02007224 */ /* 0x001fe400078e020b */
[----:B------:R-:W-:Y:S02]  /*2cb0*/  @P0 IMAD R15, R13, R12, R20 ;  /* 0x0000000c0d0f0224 */ /* 0x000fe400078e0214 */
[----:B------:R-:W-:Y:S02]  /*2cc0*/  IMAD R3, R0, R14, R3 ;  /* 0x0000000e00037224 */ /* 0x000fe400078e0203 */
[----:B------:R-:W-:-:S02]  /*2cd0*/  IMAD R30, R30, R32, R15 ;  /* 0x000000201e1e7224 */ /* 0x000fc400078e020f */
[----:B------:R-:W-:-:S03]  /*2ce0*/  IMAD.MOV.U32 R2, RZ, RZ, 0x1 ;  /* 0x00000001ff027424 */ /* 0x000fc600078e00ff */
[----:B------:R-:W-:Y:S02]  /*2cf0*/  SEL R31, R3, R30, !P0 ;  /* 0x0000001e031f7207 */ /* 0x000fe40004000000 */
[----:B------:R-:W-:Y:S02]  /*2d00*/  PRMT R0, R2, 0x7610, R0 ;  /* 0x0000761002007816 */ /* 0x000fe40000000000 */
[----:B------:R-:W-:-:S07]  /*2d10*/  SEL R30, R30, R3, !P0 ;  /* 0x000000031e1e7207 */ /* 0x000fce0004000000 */
.L_x_39:
[----:B------:R-:W-:-:S13]  /*2d20*/  LOP3.LUT P0, RZ, R0, 0xff, RZ, 0xc0, !PT ;  /* 0x000000ff00ff7812 */ /* 0x000fda000780c0ff */
[----:B------:R-:W-:Y:S05]  /*2d30*/  @P0 BRA `(.L_x_42) ;  /* 0xffffffe000900947 */ /* 0x000fea000383ffff */
[----:B------:R-:W-:Y:S05]  /*2d40*/  EXIT ;  /* 0x000000000000794d */ /* 0x000fea0003800000 */
.L_x_3:
[----:B0-----:R-:W-:Y:S01]  /*2d50*/  ULDC.64 UR4, c[0x0][0x650] ;  /* 0x0001940000047ab9 */ /* 0x001fe20000000a00 */
        /* <DEDUP_REMOVED lines=25> */
.L_x_44:
[-CC-:B------:R-:W-:Y:S01]  /*2ef0*/  SHF.R.U64 R13, R10, R14.reuse, R11.reuse ;  /* 0x0000000e0a0d7219 */ /* 0x180fe2000000120b */
[----:B------:R-:W0:Y:S01]  /*2f00*/  LDC R12, c[0x0][0x618] ;  /* 0x00018600ff0c7b82 */ /* 0x000e220000000800 */
[----:B------:R-:W-:Y:S01]  /*2f10*/  SHF.R.U32.HI R3, RZ, R14, R11 ;  /* 0x0000000eff037219 */ /* 0x000fe2000001160b */
[----:B------:R-:W-:Y:S01]  /*2f20*/  ULDC UR4, c[0x0][0x150] ;  /* 0x0000540000047ab9 */ /* 0x000fe20000000800 */
[----:B------:R-:W-:Y:S02]  /*2f30*/  IADD3 R5, P0, RZ, -R13, RZ ;  /* 0x8000000dff057210 */ /* 0x000fe40007f1e0ff */
[----:B------:R-:W-:-:S03]  /*2f40*/  I2FP.F32.U32 R6, R2 ;  /* 0x0000000200067245 */ /* 0x000fc60000201000 */
[----:B------:R-:W1:Y:S01]  /*2f50*/  LDC.64 R26, c[0x0][0x640] ;  /* 0x00019000ff1a7b82 */ /* 0x000e620000000a00 */
[----:B------:R-:W-:Y:S02]  /*2f60*/  IMAD.X R3, RZ, RZ, ~R3, P0 ;  /* 0x000000ffff037224 */ /* 0x000fe400000e0e03 */
[----:B------:R-:W-:Y:S01]  /*2f70*/  FMUL R9, R6, UR4 ;  /* 0x0000000406097c20 */ /* 0x000fe20008400000 */
[----:B------:R-:W-:Y:S01]  /*2f80*/  IMAD.WIDE.U32 R6, R5, R20, R16 ;  /* 0x0000001405067225 */ /* 0x000fe200078e0010 */
[----:B------:R-:W-:-:S03]  /*2f90*/  ULDC UR4, c[0x0][0x154] ;  /* 0x0000550000047ab9 */ /* 0x000fc60000000800 */
[----:B------:R-:W-:Y:S01]  /*2fa0*/  IMAD R8, R3, R20, RZ ;  /* 0x0000001403087224 */ /* 0x000fe200078e02ff */
[----:B------:R-:W2:Y:S01]  /*2fb0*/  LDC R11, c[0x0][0x144] ;  /* 0x00005100ff0b7b82 */ /* 0x000ea20000000800 */
[----:B------:R-:W3:Y:S02]  /*2fc0*/  F2I.U32.TRUNC.NTZ R9, R9 ;  /* 0x0000000900097305 */ /* 0x000ee4000020f000 */
[----:B------:R-:W-:Y:S02]  /*2fd0*/  IMAD R3, R5, R21, R8 ;  /* 0x0000001505037224 */ /* 0x000fe400078e0208 */
[----:B------:R-:W-:Y:S02]  /*2fe0*/  IMAD.MOV.U32 R8, RZ, RZ, 0x1 ;  /* 0x00000001ff087424 */ /* 0x000fe400078e00ff */
[----:B------:R-:W-:Y:S01]  /*2ff0*/  IMAD.IADD R3, R7, 0x1, R3 ;  /* 0x0000000107037824 */ /* 0x000fe200078e0203 */
[----:B------:R-:W4:Y:S04]  /*3000*/  LDC R14, c[0x0][0x608] ;  /* 0x00018200ff0e7b82 */ /* 0x000f280000000800 */
[----:B0-----:R-:W-:-:S02]  /*3010*/  SHF.R.U64 R10, R6, R12, R3 ;  /* 0x0000000c060a7219 */ /* 0x001fc40000001203 */
[----:B------:R-:W-:Y:S02]  /*3020*/  I2FP.F32.U32 R6, R4 ;  /* 0x0000000400067245 */ /* 0x000fe40000201000 */
[----:B------:R-:W0:Y:S01]  /*3030*/  LDC R25, c[0x0][0x658] ;  /* 0x00019600ff197b82 */ /* 0x000e220000000800 */
[----:B-1----:R-:W-:Y:S01]  /*3040*/  ISETP.NE.U32.AND P0, PT, R26, RZ, PT ;  /* 0x000000ff1a00720c */ /* 0x002fe20003f05070 */
[----:B---3--:R-:W-:Y:S01]  /*3050*/  IMAD.MOV R5, RZ, RZ, -R9 ;  /* 0x000000ffff057224 */ /* 0x008fe200078e0a09 */
[----:B------:R-:W-:Y:S01]  /*3060*/  SHF.R.U32.HI R3, RZ, R12, R3 ;  /* 0x0000000cff037219 */ /* 0x000fe20000011603 */
[----:B------:R-:W-:Y:S01]  /*3070*/  FMUL R6, R6, UR4 ;  /* 0x0000000406067c20 */ /* 0x000fe20008400000 */
[----:B------:R-:W-:Y:S01]  /*3080*/  ISETP.NE.AND.EX P0, PT, R27, RZ, PT, P0 ;  /* 0x000000ff1b00720c */ /* 0x000fe20003f05300 */
[----:B------:R-:W-:Y:S02]  /*3090*/  IMAD.MOV.U32 R12, RZ, RZ, -0x1 ;  /* 0xffffffffff0c7424 */ /* 0x000fe400078e00ff */
[----:B------:R-:W1:Y:S01]  /*30a0*/  LDC R21, c[0x0][0x148] ;  /* 0x00005200ff157b82 */ /* 0x000e620000000800 */
[----:B--2---:R-:W-:-:S07]  /*30b0*/  IMAD R22, R11, R5, R2 ;  /* 0x000000050b167224 */ /* 0x004fce00078e0202 */
[----:B------:R-:W2:Y:S01]  /*30c0*/  LDC R20, c[0x0][0x600] ;  /* 0x00018000ff147b82 */ /* 0x000ea20000000800 */
[-CC-:B----4-:R-:W-:Y:S02]  /*30d0*/  SHF.R.U64 R15, R10, R14.reuse, R3.reuse ;  /* 0x0000000e0a0f7219 */ /* 0x190fe40000001203 */
[----:B------:R-:W-:Y:S02]  /*30e0*/  SHF.R.U32.HI R2, RZ, R14, R3 ;  /* 0x0000000eff027219 */ /* 0x000fe40000011603 */
[----:B------:R3:W4:Y:S03]  /*30f0*/  F2I.U32.TRUNC.NTZ R14, R6 ;  /* 0x00000006000e7305 */ /* 0x000726000020f000 */
[----:B------:R-:W1:Y:S01]  /*3100*/  LDC R24, c[0x0][0x648] ;  /* 0x00019200ff187b82 */ /* 0x000e620000000800 */
[-C--:B0-----:R-:W-:Y:S02]  /*3110*/  SHF.L.U32 R5, R12, R25.reuse, RZ ;  /* 0x000000190c057219 */ /* 0x081fe400000006ff */
[----:B------:R-:W-:-:S02]  /*3120*/  SHF.R.U64 R12, R15, R25, R2 ;  /* 0x000000190f0c7219 */ /* 0x000fc40000001202 */
[-C--:B------:R-:W-:Y:S02]  /*3130*/  SHF.R.U32.HI R3, RZ, R25.reuse, R2 ;  /* 0x00000019ff037219 */ /* 0x080fe40000011602 */
[----:B------:R-:W-:Y:S01]  /*3140*/  SHF.L.U32 R25, R8, R25, RZ ;  /* 0x0000001908197219 */ /* 0x000fe200000006ff */
[----:B------:R-:W0:Y:S01]  /*3150*/  LDC R28, c[0x0][0x638] ;  /* 0x00018e00ff1c7b82 */ /* 0x000e220000000800 */
[----:B------:R-:W-:Y:S01]  /*3160*/  LOP3.LUT R30, RZ, R5, RZ, 0x33, !PT ;  /* 0x00000005ff1e7212 */ /* 0x000fe200078e33ff */
[----:B------:R-:W-:-:S06]  /*3170*/  IMAD.MOV.U32 R2, RZ, RZ, R12 ;  /* 0x000000ffff027224 */ /* 0x000fcc00078e000c */
[----:B------:R-:W0:Y:S01]  /*3180*/  LDC R29, c[0x0][0x610] ;  /* 0x00018400ff1d7b82 */ /* 0x000e220000000800 */
[----:B---34-:R-:W-:Y:S05]  /*3190*/  @!P0 BRA `(.L_x_45) ;  /* 0x0000000000288947 */ /* 0x018fea0003800000 */
        /* <DEDUP_REMOVED lines=10> */
.L_x_45:
[----:B------:R-:W-:Y:S01]  /*3240*/  ISETP.NE.AND P0, PT, R19, 0x1, PT ;  /* 0x000000011300780c */ /* 0x000fe20003f05270 */
[----:B--2---:R-:W-:Y:S01]  /*3250*/  VIADD R9, R20, 0xffffffff ;  /* 0xffffffff14097836 */ /* 0x004fe20000000000 */
[----:B-1----:R-:W-:Y:S01]  /*3260*/  SHF.R.U64 R3, R2, R24, R3 ;  /* 0x0000001802037219 */ /* 0x002fe20000001203 */
[----:B------:R-:W-:Y:S01]  /*3270*/  IMAD.MOV R14, RZ, RZ, -R14 ;  /* 0x000000ffff0e7224 */ /* 0x000fe200078e0a0e */
[----:B------:R-:W-:Y:S01]  /*3280*/  LOP3.LUT R2, R15, R30, RZ, 0xc0, !PT ;  /* 0x0000001e0f027212 */ /* 0x000fe200078ec0ff */
[----:B------:R-:W-:Y:S02]  /*3290*/  IMAD.MOV.U32 R6, RZ, RZ, R13 ;  /* 0x000000ffff067224 */ /* 0x000fe400078e000d */
[----:B------:R-:W-:Y:S02]  /*32a0*/  IMAD.MOV R5, RZ, RZ, -R3 ;  /* 0x000000ffff057224 */ /* 0x000fe400078e0a03 */
[----:B------:R-:W-:Y:S01]  /*32b0*/  IMAD R7, R25, R3, R2 ;  /* 0x0000000319077224 */ /* 0x000fe200078e0202 */
[----:B------:R-:W-:Y:S01]  /*32c0*/  LOP3.LUT R3, R10, R9, RZ, 0xc0, !PT ;  /* 0x000000090a037212 */ /* 0x000fe200078ec0ff */
[----:B0-----:R-:W-:-:S02]  /*32d0*/  IMAD R2, R5, R28, R12 ;  /* 0x0000001c05027224 */ /* 0x001fc400078e020c */
[----:B------:R-:W-:Y:S02]  /*32e0*/  @P0 IMAD R22, R21, R14, R4 ;  /* 0x0000000e15160224 */ /* 0x000fe400078e0204 */
[----:B------:R-:W-:Y:S02]  /*32f0*/  IMAD R2, R2, R20, R3 ;  /* 0x0000001402027224 */ /* 0x000fe400078e0203 */
[----:B------:R-:W-:Y:S02]  /*3300*/  IMAD R7, R7, R29, R22 ;  /* 0x0000001d07077224 */ /* 0x000fe400078e0216 */
[----:B------:R-:W-:-:S03]  /*3310*/  IMAD.MOV.U32 R5, RZ, RZ, 0x1 ;  /* 0x00000001ff057424 */ /* 0x000fc600078e00ff */
[----:B------:R-:W-:Y:S02]  /*3320*/  SEL R12, R2, R7, !P0 ;  /* 0x00000007020c7207 */ /* 0x000fe40004000000 */
[----:B------:R-:W-:-:S07]  /*3330*/  SEL R7, R7, R2, !P0 ;  /* 0x0000000207077207 */ /* 0x000fce0004000000 */
.L_x_43:
[----:B------:R-:W-:-:S08]  /*3340*/  NOP ;  /* 0x0000000000007918 */ /* 0x000fd00000000000 */
[----:B------:R-:W0:-:S00]  /*3350*/  USETMAXREG.DEALLOC.CTAPOOL 0x28 ;  /* 0x00000028000079c8 */ /* 0x000e0000080e0500 */
[----:B0-----:R-:W-:-:S13]  /*3360*/  ISETP.NE.AND P0, PT, R0, RZ, PT ;  /* 0x000000ff0000720c */ /* 0x001fda0003f05270 */
[----:B------:R-:W-:Y:S05]  /*3370*/  @P0 EXIT ;  /* 0x000000000000094d */ /* 0x000fea0003800000 */
[----:B------:R-:W-:Y:S01]  /*3380*/  LOP3.LUT P0, RZ, R5, 0xff, RZ, 0xc0, !PT ;  /* 0x000000ff05ff7812 */ /* 0x000fe2000780c0ff */
[----:B------:R-:W-:Y:S02]  /*3390*/  IMAD.MOV.U32 R8, RZ, RZ, 0x1 ;  /* 0x00000001ff087424 */ /* 0x000fe400078e00ff */
[----:B------:R-:W-:-:S10]  /*33a0*/  IMAD.MOV.U32 R11, RZ, RZ, RZ ;  /* 0x000000ffff0b7224 */ /* 0x000fd400078e00ff */
[----:B------:R-:W-:Y:S05]  /*33b0*/  @!P0 BRA `(.L_x_46) ;  /* 0x0000000c00608947 */ /* 0x000fea0003800000 */
[----:B------:R-:W0:Y:S01]  /*33c0*/  LDC R0, c[0x0][0x28c] ;  /* 0x0000a300ff007b82 */ /* 0x000e220000000800 */
[----:B------:R-:W-:Y:S01]  /*33d0*/  ULDC UR4, c[0x0][0x658] ;  /* 0x0001960000047ab9 */ /* 0x000fe20000000800 */
[----:B------:R-:W-:Y:S01]  /*33e0*/  UMOV UR5, 0xffffffff ;  /* 0xffffffff00057882 */ /* 0x000fe20000000000 */
[----:B------:R-:W-:Y:S01]  /*33f0*/  UMOV UR7, 0x1 ;  /* 0x0000000100077882 */ /* 0x000fe20000000000 */
[----:B------:R-:W-:Y:S01]  /*3400*/  USHF.L.U32 UR8, UR5, UR4, URZ ;  /* 0x0000000405087299 */ /* 0x000fe2000800063f */
[C---:B------:R-:W-:Y:S01]  /*3410*/  LOP3.LUT P2, RZ, R23.reuse, 0x7f, RZ, 0xc0, !PT ;  /* 0x0000007f17ff7812 */ /* 0x040fe2000784c0ff */
[----:B------:R-:W-:Y:S01]  /*3420*/  ULDC UR6, c[0x0][0xc] ;  /* 0x0000030000067ab9 */ /* 0x000fe20000000800 */
[----:B------:R-:W-:Y:S01]  /*3430*/  USHF.L.U32 UR4, UR7, UR4, URZ ;  /* 0x0000000407047299 */ /* 0x000fe2000800063f */
[----:B------:R-:W-:Y:S01]  /*3440*/  LOP3.LUT P0, RZ, R23, 0x1f, RZ, 0xc0, !PT ;  /* 0x0000001f17ff7812 */ /* 0x000fe2000780c0ff */
[----:B------:R-:W-:Y:S01]  /*3450*/  BSSY B0, `(.L_x_46) ;  /* 0x00000ce000007945 */ /* 0x000fe20003800000 */
[----:B------:R-:W-:Y:S01]  /*3460*/  ULDC UR7, c[0x0][0x10] ;  /* 0x0000040000077ab9 */ /* 0x000fe20000000800 */
[----:B------:R-:W-:Y:S01]  /*3470*/  ULDC UR5, c[0x0][0x14] ;  /* 0x0000050000057ab9 */ /* 0x000fe20000000800 */
[----:B------:R-:W-:Y:S01]  /*3480*/  UIMAD.WIDE.U32 UR6, UR6, UR7, URZ ;  /* 0x00000007060672a5 */ /* 0x000fe2000f8e003f */
[----:B------:R-:W-:Y:S01]  /*3490*/  IMAD.MOV.U32 R9, RZ, RZ, 0x1 ;  /* 0x00000001ff097424 */ /* 0x000fe200078e00ff */
[----:B------:R-:W-:Y:S01]  /*34a0*/  PLOP3.LUT P0, PT, P0, P2, PT, 0x8a, 0x0 ;  /* 0x000000000000781c */ /* 0x000fe20000705172 */
[----:B------:R-:W-:Y:S01]  /*34b0*/  IMAD.MOV.U32 R8, RZ, RZ, 0x1 ;  /* 0x00000001ff087424 */ /* 0x000fe200078e00ff */
[----:B------:R-:W-:Y:S01]  /*34c0*/  UIMAD.WIDE.U32 UR22, UR6, UR5, URZ ;  /* 0x00000005061672a5 */ /* 0x000fe2000f8e003f */
[----:B------:R-:W-:Y:S01]  /*34d0*/  LOP3.LUT R10, R18, 0x2, RZ, 0xfc, !PT ;  /* 0x00000002120a7812 */ /* 0x000fe200078efcff */
[----:B------:R-:W-:Y:S01]  /*34e0*/  UIMAD UR13, UR7, UR5, URZ ;  /* 0x00000005070d72a4 */ /* 0x000fe2000f8e023f */
[----:B------:R-:W-:Y:S01]  /*34f0*/  IMAD.MOV.U32 R11, RZ, RZ, RZ ;  /* 0x000000ffff0b7224 */ /* 0x000fe200078e00ff */
[----:B------:R-:W-:-:S02]  /*3500*/  ULOP3.LUT UR5, URZ, UR8, URZ, 0x33, !UPT ;  /* 0x000000083f057292 */ /* 0x000fc4000f8e333f */
[----:B------:R-:W-:Y:S01]  /*3510*/  UIADD3 UR13, UR23, UR13, URZ ;  /* 0x0000000d170d7290 */ /* 0x000fe2000fffe03f */
[----:B0-----:R-:W-:Y:S01]  /*3520*/  VIADD R0, R0, 0xff ;  /* 0x000000ff00007836 */ /* 0x001fe20000000000 */
[----:B------:R-:W-:-:S04]  /*3530*/  ULDC.64 UR30, c[0x0][0x198] ;  /* 0x00006600001e7ab9 */ /* 0x000fc80000000a00 */
[----:B------:R-:W-:-:S04]  /*3540*/  SHF.R.S32.HI R3, RZ, 0x1f, R0 ;  /* 0x0000001fff037819 */ /* 0x000fc80000011400 */
[----:B------:R-:W-:-:S04]  /*3550*/  LEA.HI R0, R3, R0, RZ, 0x8 ;  /* 0x0000000003007211 */ /* 0x000fc800078f40ff */
[----:B------:R-:W-:-:S07]  /*3560*/  SHF.R.S32.HI R0, RZ, 0x8, R0 ;  /* 0x00000008ff007819 */ /* 0x000fce0000011400 */
.L_x_58:
[----:B------:R-:W-:-:S03]  /*3570*/  UMOV UR6, 0xffffffff ;  /* 0xffffffff00067882 */ /* 0x000fc60000000000 */
[----:B------:R-:W-:Y:S05]  /*3580*/  BRA.DIV UR6, `(.L_x_47) ;  /* 0x00000012061c7947 */ /* 0x000fea000b800000 */
[----:B------:R-:W-:-:S13]  /*3590*/  ELECT P6, URZ, PT ;  /* 0x00000000003f782f */ /* 0x000fda00038c0000 */
.L_x_71:
[----:B------:R-:W0:Y:S01]  /*35a0*/  LDC R2, c[0x0][0x28c] ;  /* 0x0000a300ff027b82 */ /* 0x000e220000000800 */
[----:B------:R-:W-:Y:S01]  /*35b0*/  BSSY B1, `(.L_x_48) ;  /* 0x0000043000017945 */ /* 0x000fe20003800000 */
[----:B0-----:R-:W-:-:S13]  /*35c0*/  ISETP.LT.OR P6, PT, R2, 0x1, !P6 ;  /* 0x000000010200780c */ /* 0x001fda00077c1670 */
[----:B------:R-:W-:Y:S05]  /*35d0*/  @P6 BRA `(.L_x_49) ;  /* 0x0000000400006947 */ /* 0x000fea0003800000 */
[----:B------:R-:W-:Y:S02]  /*35e0*/  IMAD.SHL.U32 R7, R7, 0x80, RZ ;  /* 0x0000008007077824 */ /* 0x000fe400078e00ff */
[----:B------:R-:W-:Y:S02]  /*35f0*/  IMAD.SHL.U32 R12, R12, 0x8, RZ ;  /* 0x000000080c0c7824 */ /* 0x000fe400078e00ff */
[----:B------:R-:W-:Y:S02]  /*3600*/  VIADD R15, R0, 0x1 ;  /* 0x00000001000f7836 */ /* 0x000fe40000000000 */
[----:B------:R-:W-:Y:S02]  /*3610*/  IMAD.MOV.U32 R20, RZ, RZ, RZ ;  /* 0x000000ffff147224 */ /* 0x000fe400078e00ff */
[----:B------:R-:W-:Y:S02]  /*3620*/  IMAD.MOV.U32 R2, RZ, RZ, R8 ;  /* 0x000000ffff027224 */ /* 0x000fe400078e0008 */
[----:B------:R-:W-:-:S07]  /*3630*/  IMAD.MOV.U32 R3, RZ, RZ, R11 ;  /* 0x000000ffff037224 */ /* 0x000fce00078e000b */
.L_x_53:
[----:B------:R-:W0:Y:S01]  /*3640*/  S2R R5, SR_CgaCtaId ;  /* 0x0000000000057919 */ /* 0x000e220000008800 */
[----:B------:R-:W-:-:S04]  /*3650*/  MOV R4, 0x400 ;  /* 0x0000040000047802 */ /* 0x000fc80000000f00 */
[----:B0-----:R-:W-:Y:S02]  /*3660*/  LEA R14, R5, R4, 0x18 ;  /* 0x00000004050e7211 */ /* 0x001fe400078ec0ff */
[----:B------:R-:W-:Y:S01]  /*3670*/  SHF.L.U32 R4, R2, 0x1f, RZ ;  /* 0x0000001f02047819 */ /* 0x000fe200000006ff */
[----:B------:R-:W0:Y:S02]  /*3680*/  @!P2 LDC R5, c[0x0][0x500] ;  /* 0x00014000ff05ab82 */ /* 0x000e240000000800 */
[----:B------:R-:W-:-:S04]  /*3690*/  IMAD R13, R3, 0x8, R14 ;  /* 0x00000008030d7824 */ /* 0x000fc800078e020e */
[----:B------:R-:W1:Y:S02]  /*36a0*/  SYNCS.PHASECHK.TRANS64.TRYWAIT P1, [R13+URZ+0x30], R4 ;  /* 0x000030040d0075a7 */ /* 0x000e64000802017f */
[----:B-1----:R-:W-:Y:S05]  /*36b0*/  @!P1 BRA `(.L_x_50) ;  /* 0x0000000c00f09947 */ /* 0x002fea0003800000 */
.L_x_72:
[----:B-1----:R-:W-:Y:S01]  /*36c0*/  PRMT R4, R10, 0x9910, RZ ;  /* 0x000099100a047816 */ /* 0x002fe200000000ff */
[----:B0-----:R0:W-:Y:S03]  /*36d0*/  @!P2 SYNCS.ARRIVE.TRANS64 RZ, [R13+URZ], R5 ;  /* 0x000000050dffa9a7 */ /* 0x0011e6000800003f */
[----:B------:R-:W-:-:S13]  /*36e0*/  ISETP.NE.AND P1, PT, R4, 0x2, PT ;  /* 0x000000020400780c */ /* 0x000fda0003f25270 */
[----:B0-----:R-:W-:Y:S05]  /*36f0*/  @P1 BRA `(.L_x_51) ;  /* 0x0000000000041947 */ /* 0x001fea0003800000 */
[----:B------:R-:W-:Y:S01]  /*3700*/  BPT.TRAP 0x1 ;  /* 0x000000040000795c */ /* 0x000fe20000300000 */
.L_x_51:
[----:B------:R-:W-:Y:S05]  /*3710*/  @P0 BRA `(.L_x_52) ;  /* 0x0000000000040947 */ /* 0x000fea0003800000 */
[----:B------:R-:W-:Y:S01]  /*3720*/  BPT.TRAP 0x1 ;  /* 0x000000040000795c */ /* 0x000fe20000300000 */
.L_x_52:
[C-C-:B------:R-:W-:Y:S01]  /*3730*/  IMAD R4, R3.reuse, 0x8000, R14.reuse ;  /* 0x0000800003047824 */ /* 0x140fe200078e020e */
[----:B------:R-:W-:Y:S01]  /*3740*/  R2UR UR34, R20 ;  /* 0x00000000142272ca */ /* 0x000fe200000e0000 */
[----:B------:R-:W-:Y:S01]  /*3750*/  IMAD R14, R3, 0x800, R14 ;  /* 0x00000800030e7824 */ /* 0x000fe200078e020e */
[----:B------:R-:W-:Y:S01]  /*3760*/  R2UR UR33, R13 ;  /* 0x000000000d2172ca */ /* 0x000fe200000e0000 */
[----:B------:R-:W-:Y:S01]  /*3770*/  VIADD R15, R15, 0xffffffff ;  /* 0xffffffff0f0f7836 */ /* 0x000fe20000000000 */
[----:B------:R-:W-:Y:S01]  /*3780*/  R2UR UR24, R4 ;  /* 0x00000000041872ca */ /* 0x000fe200000e0000 */
[----:B------:R-:W-:Y:S01]  /*3790*/  UIADD3 UR6, UP0, UR30, 0xf0, URZ ;  /* 0x000000f01e067890 */ /* 0x000fe2000ff1e03f */
[----:B------:R-:W-:Y:S01]  /*37a0*/  R2UR UR8, R14 ;  /* 0x000000000e0872ca */ /* 0x000fe200000e0000 */
[----:B------:R-:W-:Y:S01]  /*37b0*/  UIADD3 UR38, UP1, UR30, 0x1f0, URZ ;  /* 0x000001f01e267890 */ /* 0x000fe2000ff3e03f */
[----:B------:R-:W-:Y:S01]  /*37c0*/  R2UR UR36, R6 ;  /* 0x00000000062472ca */ /* 0x000fe200000e0000 */
[----:B------:R-:W-:Y:S01]  /*37d0*/  UIADD3.X UR7, URZ, UR31, URZ, UP0, !UPT ;  /* 0x0000001f3f077290 */ /* 0x000fe200087fe43f */
[----:B------:R-:W-:Y:S01]  /*37e0*/  R2UR UR35, R7 ;  /* 0x00000000072372ca */ /* 0x000fe200000e0000 */
[----:B------:R-:W-:Y:S01]  /*37f0*/  UIADD3.X UR39, URZ, UR31, URZ, UP1, !UPT ;  /* 0x0000001f3f277290 */ /* 0x000fe20008ffe43f */
[----:B------:R-:W-:Y:S01]  /*3800*/  R2UR UR19, R12 ;  /* 0x000000000c1372ca */ /* 0x000fe200000e0000 */
[----:B------:R-:W-:Y:S01]  /*3810*/  UIADD3 UR26, UR34, 0x80, URZ ;  /* 0x00000080221a7890 */ /* 0x000fe2000fffe03f */
[----:B------:R-:W-:Y:S01]  /*3820*/  ISETP.GT.AND P3, PT, R15, 0x1, PT ;  /* 0x000000010f00780c */ /* 0x000fe20003f64270 */
[----:B------:R-:W-:Y:S01]  /*3830*/  VIADD R3, R3, 0x1 ;  /* 0x0000000103037836 */ /* 0x000fe20000000000 */
[----:B------:R-:W-:Y:S01]  /*3840*/  UMOV UR14, 0x0 ;  /* 0x00000000000e7882 */ /* 0x000fe20000000000 */
[----:B------:R-:W-:Y:S01]  /*3850*/  UIADD3 UR32, UR24, 0x180, URZ ;  /* 0x0000018018207890 */ /* 0x000fe2000fffe03f */
[----:B------:R-:W-:Y:S01]  /*3860*/  VIADD R20, R20, 0x100 ;  /* 0x0000010014147836 */ /* 0x000fe20000000000 */
[----:B------:R-:W-:Y:S01]  /*3870*/  UIADD3 UR24, UR24, 0x4180, URZ ;  /* 0x0000418018187890 */ /* 0x000fe2000fffe03f */
[----:B------:R-:W-:Y:S01]  /*3880*/  ISETP.NE.AND P1, PT, R3, 0x6, PT ;  /* 0x000000060300780c */ /* 0x000fe20003f25270 */
[----:B------:R-:W-:-:S02]  /*3890*/  UIADD3 UR16, UR8, 0x30180, URZ ;  /* 0x0003018008107890 */ /* 0x000fc4000fffe03f */
[----:B------:R-:W-:Y:S01]  /*38a0*/  UIADD3 UR8, UR8, 0x30580, URZ ;  /* 0x0003058008087890 */ /* 0x000fe2000fffe03f */
[----:B------:R-:W-:Y:S01]  /*38b0*/  SEL R5, RZ, 0x1, P1 ;  /* 0x00000001ff057807 */ /* 0x000fe20000800000 */
[----:B------:R-:W-:Y:S01]  /*38c0*/  UMOV UR15, 0x10000000 ;  /* 0x10000000000f7882 */ /* 0x000fe20000000000 */
[----:B------:R-:W-:Y:S01]  /*38d0*/  UMOV UR25, UR33 ;  /* 0x0000002100197c82 */ /* 0x000fe20008000000 */
[----:B------:R-:W-:Y:S01]  /*38e0*/  UMOV UR28, UR36 ;  /* 0x00000024001c7c82 */ /* 0x000fe20008000000 */
[----:B------:R-:W-:Y:S01]  /*38f0*/  UMOV UR27, UR35 ;  /* 0x00000023001b7c82 */ /* 0x000fe20008000000 */
[----:B------:R-:W-:Y:S01]  /*3900*/  UMOV UR17, UR33 ;  /* 0x0000002100117c82 */ /* 0x000fe20008000000 */
[----:B------:R-:W-:Y:S01]  /*3910*/  UMOV UR18, UR34 ;  /* 0x0000002200127c82 */ /* 0x000fe20008000000 */
[----:B------:R-:W-:Y:S01]  /*3920*/  UMOV UR20, UR36 ;  /* 0x0000002400147c82 */ /* 0x000fe20008000000 */
[----:B------:R0:W-:Y:S01]  /*3930*/  UTMALDG.3D [UR32], [UR6], desc[UR14] ;  /* 0x00000e20060075b4 */ /* 0x0001e20008011000 */
[----:B------:R-:W-:Y:S01]  /*3940*/  UMOV UR9, UR33 ;  /* 0x0000002100097c82 */ /* 0x000fe20008000000 */
[----:B------:R-:W-:Y:S01]  /*3950*/  UMOV UR11, UR19 ;  /* 0x00000013000b7c82 */ /* 0x000fe20008000000 */
[----:B------:R-:W-:Y:S01]  /*3960*/  UMOV UR12, UR36 ;  /* 0x00000024000c7c82 */ /* 0x000fe20008000000 */
[----:B------:R-:W-:Y:S01]  /*3970*/  UMOV UR10, UR26 ;  /* 0x0000001a000a7c82 */ /* 0x000fe20008000000 */
[----:B------:R-:W-:-:S02]  /*3980*/  LOP3.LUT R2, R2, R5, RZ, 0x3c, !PT ;  /* 0x0000000502027212 */ /* 0x000fc400078e3cff */
[----:B------:R-:W-:Y:S01]  /*3990*/  SEL R3, R3, RZ, P1 ;  /* 0x000000ff03037207 */ /* 0x000fe20000800000 */
[----:B------:R0:W-:Y:S01]  /*39a0*/  UTMALDG.3D [UR24], [UR6], desc[UR14] ;  /* 0x00000e18060075b4 */ /* 0x0001e20008011000 */
[----:B------:R0:W-:Y:S01]  /*39b0*/  UTMALDG.3D [UR16], [UR38], desc[UR14] ;  /* 0x00000e10260075b4 */ /* 0x0001e20008011000 */
[----:B------:R0:W-:Y:S02]  /*39c0*/  UTMALDG.3D [UR8], [UR38], desc[UR14] ;  /* 0x00000e08260075b4 */ /* 0x0001e40008011000 */
[----:B0-----:R-:W-:Y:S05]  /*39d0*/  @P3 BRA `(.L_x_53) ;  /* 0xfffffffc00183947 */ /* 0x001fea000383ffff */
.L_x_49:
[----:B------:R-:W-:Y:S05]  /*39e0*/  BSYNC B1 ;  /* 0x0000000000017941 */ /* 0x000fea0003800000 */
.L_x_48:
[----:B------:R-:W-:Y:S01]  /*39f0*/  LOP3.LUT P3, RZ, R9, 0xff, RZ, 0xc0, !PT ;  /* 0x000000ff09ff7812 */ /* 0x000fe2000786c0ff */
[----:B------:R-:W-:Y:S01]  /*3a00*/  IMAD.IADD R4, R0, 0x1, R11 ;  /* 0x0000000100047824 */ /* 0x000fe200078e020b */
[----:B------:R-:W-:Y:S01]  /*3a10*/  IADD3 R16, P4, R16, UR22, RZ ;  /* 0x0000001610107c10 */ /* 0x000fe2000ff9e0ff */
[----:B------:R-:W-:Y:S01]  /*3a20*/  ULDC.64 UR6, c[0x0][0x650] ;  /* 0x0001940000067ab9 */ /* 0x000fe20000000a00 */
[----:B------:R-:W-:Y:S01]  /*3a30*/  BSSY B1, `(.L_x_54) ;  /* 0x000006d000017945 */ /* 0x000fe20003800000 */
[----:B------:R-:W-:Y:S01]  /*3a40*/  IMAD.MOV.U32 R7, RZ, RZ, -0x1 ;  /* 0xffffffffff077424 */ /* 0x000fe200078e00ff */
[----:B------:R-:W-:Y:S01]  /*3a50*/  ISETP.GT.U32.AND P1, PT, R4, 0x5, PT ;  /* 0x000000050400780c */ /* 0x000fe20003f24070 */
[----:B------:R-:W-:Y:S01]  /*3a60*/  IMAD.MOV.U32 R12, RZ, RZ, -0x1 ;  /* 0xffffffffff0c7424 */ /* 0x000fe200078e00ff */
[----:B------:R-:W-:Y:S01]  /*3a70*/  IADD3.X R17, R17, UR13, RZ, P4, !PT ;  /* 0x0000000d11117c10 */ /* 0x000fe2000a7fe4ff */
[----:B------:R-:W-:Y:S01]  /*3a80*/  IMAD.MOV.U32 R6, RZ, RZ, -0x1 ;  /* 0xffffffffff067424 */ /* 0x000fe200078e00ff */
[----:B------:R-:W-:-:S02]  /*3a90*/  ISETP.LT.U32.AND P1, PT, R0, 0x6, P1 ;  /* 0x000000060000780c */ /* 0x000fc40000f21070 */
[----:B------:R-:W-:Y:S01]  /*3aa0*/  PRMT R9, RZ, 0x7610, R9 ;  /* 0x00007610ff097816 */ /* 0x000fe20000000009 */
[----:B------:R-:W0:Y:S01]  /*3ab0*/  @P3 S2R R3, SR_CgaCtaId ;  /* 0x0000000000033919 */ /* 0x000e220000008800 */
[----:B------:R-:W-:-:S04]  /*3ac0*/  @P3 MOV R2, 0x400 ;  /* 0x0000040000023802 */ /* 0x000fc80000000f00 */
[----:B0-----:R-:W-:Y:S01]  /*3ad0*/  @P3 LEA R5, R3, R2, 0x18 ;  /* 0x0000000203053211 */ /* 0x001fe200078ec0ff */
[----:B------:R-:W-:-:S03]  /*3ae0*/  IMAD.WIDE.U32 R2, R4, -0x55555555, RZ ;  /* 0xaaaaaaab04027825 */ /* 0x000fc600078e00ff */
[----:B------:R0:W-:Y:S01]  /*3af0*/  @P3 SYNCS.ARRIVE.TRANS64.A1T0 RZ, [R5+URZ+0x78], RZ ;  /* 0x000078ff05ff39a7 */ /* 0x0001e2000810003f */
[----:B------:R-:W-:Y:S02]  /*3b00*/  ISETP.GE.U32.AND P3, PT, R0, 0x6, PT ;  /* 0x000000060000780c */ /* 0x000fe40003f66070 */
[----:B------:R-:W-:Y:S02]  /*3b10*/  PRMT R2, RZ, 0x7610, R2 ;  /* 0x00007610ff027816 */ /* 0x000fe40000000002 */
[----:B0-----:R-:W-:Y:S02]  /*3b20*/  SHF.R.U32.HI R5, RZ, 0x2, R3 ;  /* 0x00000002ff057819 */ /* 0x001fe40000011603 */
[----:B------:R-:W-:Y:S02]  /*3b30*/  SEL R3, RZ, 0x1, !P1 ;  /* 0x00000001ff037807 */ /* 0x000fe40004800000 */
[----:B------:R-:W-:Y:S01]  /*3b40*/  ISETP.GE.U32.AND P1, PT, R16, UR6, PT ;  /* 0x0000000610007c0c */ /* 0x000fe2000bf26070 */
[----:B------:R-:W-:Y:S01]  /*3b50*/  IMAD R11, R5, -0x6, R4 ;  /* 0xfffffffa050b7824 */ /* 0x000fe200078e0204 */
[----:B------:R-:W-:-:S02]  /*3b60*/  LOP3.LUT R8, R8, R3, RZ, 0x3c, !PT ;  /* 0x0000000308087212 */ /* 0x000fc400078e3cff */
[----:B------:R-:W-:Y:S02]  /*3b70*/  ISETP.GE.U32.AND.EX P1, PT, R17, UR7, PT, P1 ;  /* 0x0000000711007c0c */ /* 0x000fe4000bf26110 */
[----:B------:R-:W-:-:S11]  /*3b80*/  @P3 LOP3.LUT R8, R8, 0x1, R5, 0x78, !PT ;  /* 0x0000000108083812 */ /* 0x000fd600078e7805 */
[----:B------:R-:W-:Y:S05]  /*3b90*/  @P1 BRA `(.L_x_55) ;  /* 0x0000000400581947 */ /* 0x000fea0003800000 */
[----:B------:R-:W-:Y:S01]  /*3ba0*/  ULDC.64 UR6, c[0x0][0x628] ;  /* 0x00018a0000067ab9 */ /* 0x000fe20000000a00 */
[----:B------:R-:W0:Y:S01]  /*3bb0*/  S2R R13, SR_CTAID.X ;  /* 0x00000000000d7919 */ /* 0x000e220000002500 */
[----:B------:R-:W-:Y:S01]  /*3bc0*/  ISETP.NE.U32.AND P1, PT, RZ, UR6, PT ;  /* 0x00000006ff007c0c */ /* 0x000fe2000bf25070 */
[----:B------:R-:W-:Y:S01]  /*3bd0*/  ULDC UR9, c[0x0][0x630] ;  /* 0x00018c0000097ab9 */ /* 0x000fe20000000800 */
[----:B------:R-:W-:Y:S01]  /*3be0*/  IMAD.MOV.U32 R2, RZ, RZ, R16 ;  /* 0x000000ffff027224 */ /* 0x000fe200078e0010 */
[----:B------:R-:W1:Y:S01]  /*3bf0*/  S2R R12, SR_CTAID.Y ;  /* 0x00000000000c7919 */ /* 0x000e620000002600 */
[----:B------:R-:W-:Y:S01]  /*3c00*/  ISETP.NE.AND.EX P1, PT, RZ, UR7, PT, P1 ;  /* 0x00000007ff007c0c */ /* 0x000fe2000bf25310 */
[----:B------:R-:W-:-:S12]  /*3c10*/  IMAD.MOV.U32 R3, RZ, RZ, R17 ;  /* 0x000000ffff037224 */ /* 0x000fd800078e0011 */
[----:B------:R-:W-:Y:S05]  /*3c20*/  @!P1 BRA `(.L_x_56) ;  /* 0x0000000000289947 */ /* 0x000fea0003800000 */
[----:B------:R-:W-:Y:S02]  /*3c30*/  ULDC UR8, c[0x0][0x634] ;  /* 0x00018d0000087ab9 */ /* 0x000fe40000000800 */
[----:B------:R-:W-:-:S05]  /*3c40*/  IADD3 R7, P1, R16, UR8, RZ ;  /* 0x0000000810077c10 */ /* 0x000fca000ff3e0ff */
[----:B------:R-:W-:-:S04]  /*3c50*/  IMAD.X R15, RZ, RZ, R17, P1 ;  /* 0x000000ffff0f7224 */ /* 0x000fc800008e0611 */
[----:B------:R-:W-:-:S04]  /*3c60*/  IMAD.WIDE.U32 R4, R15, UR6, RZ ;  /* 0x000000060f047c25 */ /* 0x000fc8000f8e00ff */
[----:B------:R-:W-:-:S04]  /*3c70*/  IMAD.WIDE.U32 R4, P1, R7, UR7, R4 ;  /* 0x0000000707047c25 */ /* 0x000fc8000f820004 */
[----:B------:R-:W-:-:S04]  /*3c80*/  IMAD.WIDE.U32 R6, R7, UR6, RZ ;  /* 0x0000000607067c25 */ /* 0x000fc8000f8e00ff */
[----:B------:R-:W-:Y:S01]  /*3c90*/  IMAD.X R3, RZ, RZ, RZ, P1 ;  /* 0x000000ffff037224 */ /* 0x000fe200008e06ff */
[----:B------:R-:W-:Y:S01]  /*3ca0*/  IADD3 RZ, P1, R7, R4, RZ ;  /* 0x0000000407ff7210 */ /* 0x000fe20007f3e0ff */
[----:B------:R-:W-:-:S04]  /*3cb0*/  IMAD.MOV.U32 R2, RZ, RZ, R5 ;  /* 0x000000ffff027224 */ /* 0x000fc800078e0005 */
[----:B------:R-:W-:-:S08]  /*3cc0*/  IMAD.WIDE.U32.X R2, R15, UR7, R2, P1 ;  /* 0x000000070f027c25 */ /* 0x000fd000088e0402 */
.L_x_56:
[--C-:B------:R-:W-:Y:S01]  /*3cd0*/  SHF.R.U64 R6, R2, UR9, R3.reuse ;  /* 0x0000000902067c19 */ /* 0x100fe20008001203 */
[----:B------:R-:W-:Y:S01]  /*3ce0*/  ULDC.64 UR6, c[0x0][0x620] ;  /* 0x0001880000067ab9 */ /* 0x000fe20000000a00 */
[----:B------:R-:W-:Y:S01]  /*3cf0*/  SHF.R.U32.HI R2, RZ, UR9, R3 ;  /* 0x00000009ff027c19 */ /* 0x000fe20008011603 */
[----:B------:R-:W-:Y:S01]  /*3d00*/  IMAD.MOV.U32 R3, RZ, RZ, R17 ;  /* 0x000000ffff037224 */ /* 0x000fe200078e0011 */
[----:B------:R-:W-:Y:S01]  /*3d10*/  IADD3 R5, P1, RZ, -R6, RZ ;  /* 0x80000006ff057210 */ /* 0x000fe20007f3e0ff */
[----:B------:R-:W2:Y:S01]  /*3d20*/  LDC R22, c[0x0][0x144] ;  /* 0x00005100ff167b82 */ /* 0x000ea20000000800 */
[----:B0-----:R-:W-:Y:S01]  /*3d30*/  I2FP.F32.U32 R7, R13 ;  /* 0x0000000d00077245 */ /* 0x001fe20000201000 */
[----:B------:R-:W-:Y:S02]  /*3d40*/  ULDC.64 UR8, c[0x0][0x640] ;  /* 0x0001900000087ab9 */ /* 0x000fe40000000a00 */
[----:B------:R-:W-:Y:S01]  /*3d50*/  IMAD.X R2, RZ, RZ, ~R2, P1 ;  /* 0x000000ffff027224 */ /* 0x000fe200008e0e02 */
[----:B------:R-:W-:-:S03]  /*3d60*/  ISETP.NE.U32.AND P1, PT, RZ, UR8, PT ;  /* 0x00000008ff007c0c */ /* 0x000fc6000bf25070 */
[----:B------:R-:W-:Y:S01]  /*3d70*/  IMAD R4, R2, UR6, RZ ;  /* 0x0000000602047c24 */ /* 0x000fe2000f8e02ff */
[----:B------:R-:W0:Y:S01]  /*3d80*/  LDC R15, c[0x0][0x148] ;  /* 0x00005200ff0f7b82 */ /* 0x000e220000000800 */
[----:B------:R-:W-:Y:S01]  /*3d90*/  IMAD.MOV.U32 R2, RZ, RZ, R16 ;  /* 0x000000ffff027224 */ /* 0x000fe200078e0010 */
[----:B------:R-:W-:-:S03]  /*3da0*/  ISETP.NE.AND.EX P1, PT, RZ, UR9, PT, P1 ;  /* 0x00000009ff007c0c */ /* 0x000fc6000bf25310 */
[----:B------:R-:W-:Y:S01]  /*3db0*/  IMAD.WIDE.U32 R2, R5, UR6, R2 ;  /* 0x0000000605027c25 */ /* 0x000fe2000f8e0002 */
[----:B------:R-:W-:-:S03]  /*3dc0*/  ULDC UR6, c[0x0][0x150] ;  /* 0x0000540000067ab9 */ /* 0x000fc60000000800 */
[----:B------:R-:W-:Y:S02]  /*3dd0*/  IMAD R5, R5, UR7, R4 ;  /* 0x0000000705057c24 */ /* 0x000fe4000f8e0204 */
[----:B------:R-:W-:Y:S01]  /*3de0*/  FMUL R4, R7, UR6 ;  /* 0x0000000607047c20 */ /* 0x000fe20008400000 */
[----:B------:R-:W-:Y:S01]  /*3df0*/  ULDC UR6, c[0x0][0x618] ;  /* 0x0001860000067ab9 */ /* 0x000fe20000000800 */
[----:B------:R-:W-:Y:S01]  /*3e00*/  ULDC UR7, c[0x0][0x154] ;  /* 0x0000550000077ab9 */ /* 0x000fe20000000800 */
[----:B------:R-:W-:-:S03]  /*3e10*/  IMAD.IADD R3, R3, 0x1, R5 ;  /* 0x0000000103037824 */ /* 0x000fc600078e0205 */
[----:B------:R-:W3:Y:S02]  /*3e20*/  F2I.U32.TRUNC.NTZ R4, R4 ;  /* 0x0000000400047305 */ /* 0x000ee4000020f000 */
[----:B------:R-:W-:Y:S02]  /*3e30*/  SHF.R.U64 R7, R2, UR6, R3 ;  /* 0x0000000602077c19 */ /* 0x000fe40008001203 */
[----:B-1----:R-:W-:-:S05]  /*3e40*/  I2FP.F32.U32 R2, R12 ;  /* 0x0000000c00027245 */ /* 0x002fca0000201000 */
[----:B------:R-:W-:Y:S01]  /*3e50*/  FMUL R21, R2, UR7 ;  /* 0x0000000702157c20 */ /* 0x000fe20008400000 */
[----:B------:R-:W-:Y:S01]  /*3e60*/  SHF.R.U32.HI R2, RZ, UR6, R3 ;  /* 0x00000006ff027c19 */ /* 0x000fe20008011603 */
[----:B------:R-:W-:Y:S01]  /*3e70*/  ULDC UR6, c[0x0][0x608] ;  /* 0x0001820000067ab9 */ /* 0x000fe20000000800 */
[----:B------:R-:W-:Y:S02]  /*3e80*/  ULDC UR7, c[0x0][0x648] ;  /* 0x0001920000077ab9 */ /* 0x000fe40000000800 */
[--C-:B------:R-:W-:Y:S01]  /*3e90*/  SHF.R.U64 R20, R7, UR6, R2.reuse ;  /* 0x0000000607147c19 */ /* 0x100fe20008001202 */
[----:B------:R-:W1:Y:S01]  /*3ea0*/  F2I.U32.TRUNC.NTZ R21, R21 ;  /* 0x0000001500157305 */ /* 0x000e62000020f000 */
[----:B------:R-:W-:Y:S01]  /*3eb0*/  SHF.R.U32.HI R3, RZ, UR6, R2 ;  /* 0x00000006ff037c19 */ /* 0x000fe20008011602 */
[----:B------:R-:W-:Y:S01]  /*3ec0*/  ULDC UR6, c[0x0][0x658] ;  /* 0x0001960000067ab9 */ /* 0x000fe20000000800 */
[----:B---3--:R-:W-:Y:S02]  /*3ed0*/  IMAD.MOV R4, RZ, RZ, -R4 ;  /* 0x000000ffff047224 */ /* 0x008fe400078e0a04 */
[----:B------:R-:W-:-:S02]  /*3ee0*/  SHF.R.U64 R14, R20, UR6, R3 ;  /* 0x00000006140e7c19 */ /* 0x000fc40008001203 */
[----:B------:R-:W-:Y:S01]  /*3ef0*/  SHF.R.U32.HI R23, RZ, UR6, R3 ;  /* 0x00000006ff177c19 */ /* 0x000fe20008011603 */
[----:B--2---:R-:W-:Y:S02]  /*3f00*/  IMAD R13, R22, R4, R13 ;  /* 0x00000004160d7224 */ /* 0x004fe400078e020d */
[----:B------:R-:W-:Y:S02]  /*3f10*/  IMAD.MOV.U32 R2, RZ, RZ, R14 ;  /* 0x000000ffff027224 */ /* 0x000fe400078e000e */
[----:B------:R-:W-:Y:S01]  /*3f20*/  IMAD.MOV.U32 R3, RZ, RZ, R23 ;  /* 0x000000ffff037224 */ /* 0x000fe200078e0017 */
[----:B------:R-:W-:Y:S06]  /*3f30*/  @!P1 BRA `(.L_x_57) ;  /* 0x0000000000289947 */ /* 0x000fec0003800000 */
[----:B------:R-:W-:Y:S02]  /*3f40*/  ULDC UR6, c[0x0][0x64c] ;  /* 0x0001930000067ab9 */ /* 0x000fe40000000800 */
[----:B------:R-:W-:-:S05]  /*3f50*/  IADD3 R3, P1, R14, UR6, RZ ;  /* 0x000000060e037c10 */ /* 0x000fca000ff3e0ff */
[----:B------:R-:W-:-:S04]  /*3f60*/  IMAD.X R23, RZ, RZ, R23, P1 ;  /* 0x000000ffff177224 */ /* 0x000fc800008e0617 */
[----:B------:R-:W-:-:S04]  /*3f70*/  IMAD.WIDE.U32 R4, R23, UR8, RZ ;  /* 0x0000000817047c25 */ /* 0x000fc8000f8e00ff */
[----:B------:R-:W-:-:S04]  /*3f80*/  IMAD.WIDE.U32 R4, P1, R3, UR9, R4 ;  /* 0x0000000903047c25 */ /* 0x000fc8000f820004 */
[----:B------:R-:W-:-:S04]  /*3f90*/  IMAD.WIDE.U32 R2, R3, UR8, RZ ;  /* 0x0000000803027c25 */ /* 0x000fc8000f8e00ff */
[----:B------:R-:W-:Y:S01]  /*3fa0*/  IMAD.MOV.U32 R2, RZ, RZ, R5 ;  /* 0x000000ffff027224 */ /* 0x000fe200078e0005 */
[----:B------:R-:W-:Y:S01]  /*3fb0*/  IADD3 RZ, P3, R3, R4, RZ ;  /* 0x0000000403ff7210 */ /* 0x000fe20007f7e0ff */
[----:B------:R-:W-:-:S04]  /*3fc0*/  IMAD.X R3, RZ, RZ, RZ, P1 ;  /* 0x000000ffff037224 */ /* 0x000fc800008e06ff */
[----:B------:R-:W-:-:S08]  /*3fd0*/  IMAD.WIDE.U32.X R2, R23, UR9, R2, P3 ;  /* 0x0000000917027c25 */ /* 0x000fd000098e0402 */
.L_x_57:
[----:B------:R-:W-:Y:S01]  /*3fe0*/  ISETP.NE.AND P1, PT, R19, 0x1, PT ;  /* 0x000000011300780c */ /* 0x000fe20003f25270 */
[----:B------:R-:W-:Y:S01]  /*3ff0*/  ULDC UR6, c[0x0][0x600] ;  /* 0x0001800000067ab9 */ /* 0x000fe20000000800 */
[----:B------:R-:W-:Y:S01]  /*4000*/  SHF.R.U64 R3, R2, UR7, R3 ;  /* 0x0000000702037c19 */ /* 0x000fe20008001203 */
[----:B------:R-:W-:Y:S01]  /*4010*/  UIADD3 UR7, UR6, -0x1, URZ ;  /* 0xffffffff06077890 */ /* 0x000fe2000fffe03f */
[----:B------:R-:W-:Y:S01]  /*4020*/  LOP3.LUT R20, R20, UR5, RZ, 0xc0, !PT ;  /* 0x0000000514147c12 */ /* 0x000fe2000f8ec0ff */
[----:B-1----:R-:W-:Y:S01]  /*4030*/  IMAD.MOV R21, RZ, RZ, -R21 ;  /* 0x000000ffff157224 */ /* 0x002fe200078e0a15 */
[----:B------:R-:W-:Y:S01]  /*4040*/  ULDC UR8, c[0x0][0x638] ;  /* 0x00018e0000087ab9 */ /* 0x000fe20000000800 */
[----:B------:R-:W-:Y:S02]  /*4050*/  IMAD.MOV R5, RZ, RZ, -R3 ;  /* 0x000000ffff057224 */ /* 0x000fe400078e0a03 */
[----:B------:R-:W-:Y:S01]  /*4060*/  LOP3.LUT R7, R7, UR7, RZ, 0xc0, !PT ;  /* 0x0000000707077c12 */ /* 0x000fe2000f8ec0ff */
[----:B------:R-:W-:Y:S01]  /*4070*/  IMAD R20, R3, UR4, R20 ;  /* 0x0000000403147c24 */ /* 0x000fe2000f8e0214 */
[----:B------:R-:W-:Y:S01]  /*4080*/  ULDC UR7, c[0x0][0x610] ;  /* 0x0001840000077ab9 */ /* 0x000fe20000000800 */
[----:B------:R-:W-:-:S02]  /*4090*/  IMAD R14, R5, UR8, R14 ;  /* 0x00000008050e7c24 */ /* 0x000fc4000f8e020e */
[----:B0-----:R-:W-:Y:S02]  /*40a0*/  @P1 IMAD R13, R15, R21, R12 ;  /* 0x000000150f0d1224 */ /* 0x001fe400078e020c */
[----:B------:R-:W-:Y:S02]  /*40b0*/  IMAD R14, R14, UR6, R7 ;  /* 0x000000060e0e7c24 */ /* 0x000fe4000f8e0207 */
[----:B------:R-:W-:Y:S02]  /*40c0*/  IMAD R13, R20, UR7, R13 ;  /* 0x00000007140d7c24 */ /* 0x000fe4000f8e020d */
[----:B------:R-:W-:-:S03]  /*40d0*/  IMAD.MOV.U32 R2, RZ, RZ, 0x1 ;  /* 0x00000001ff027424 */ /* 0x000fc600078e00ff */
[----:B------:R-:W-:Y:S02]  /*40e0*/  SEL R12, R14, R13, !P1 ;  /* 0x0000000d0e0c7207 */ /* 0x000fe40004800000 */
[----:B------:R-:W-:-:S07]  /*40f0*/  SEL R7, R13, R14, !P1 ;  /* 0x0000000e0d077207 */ /* 0x000fce0004800000 */
.L_x_55:
[----:B------:R-:W-:Y:S05]  /*4100*/  BSYNC B1 ;  /* 0x0000000000017941 */ /* 0x000fea0003800000 */
.L_x_54:
[----:B------:R-:W-:-:S13]  /*4110*/  LOP3.LUT P1, RZ, R2, 0xff, RZ, 0xc0, !PT ;  /* 0x000000ff02ff7812 */ /* 0x000fda000782c0ff */
[----:B------:R-:W-:Y:S05]  /*4120*/  @P1 BRA `(.L_x_58) ;  /* 0xfffffff400101947 */ /* 0x000fea000383ffff */
[----:B------:R-:W-:Y:S05]  /*4130*/  BSYNC B0 ;  /* 0x0000000000007941 */ /* 0x000fea0003800000 */
.L_x_46:
[----:B------:R-:W-:-:S03]  /*4140*/  UMOV UR6, 0xffffffff ;  /* 0xffffffff00067882 */ /* 0x000fc60000000000 */
[----:B------:R-:W-:Y:S05]  /*4150*/  BRA.DIV UR6, `(.L_x_59) ;  /* 0x00000006065c7947 */ /* 0x000fea000b800000 */
[----:B------:R-:W-:-:S13]  /*4160*/  ELECT P6, URZ, PT ;  /* 0x00000000003f782f */ /* 0x000fda00038c0000 */
.L_x_75:
[----:B------:R-:W-:Y:S04]  /*4170*/  BSSY B0, `(.L_x_60) ;  /* 0x000003d000007945 */ /* 0x000fe80003800000 */
[----:B------:R-:W-:Y:S05]  /*4180*/  @!P6 BRA `(.L_x_61) ;  /* 0x0000000000ece947 */ /* 0x000fea0003800000 */
[----:B------:R-:W-:-:S04]  /*4190*/  LOP3.LUT R18, R18, 0x2, RZ, 0xfc, !PT ;  /* 0x0000000212127812 */ /* 0x000fc800078efcff */
[----:B------:R-:W-:-:S13]  /*41a0*/  ISETP.NE.AND P0, PT, R18, 0x3, PT ;  /* 0x000000031200780c */ /* 0x000fda0003f05270 */
[----:B------:R-:W-:Y:S05]  /*41b0*/  @!P0 BRA `(.L_x_62) ;  /* 0x0000000000048947 */ /* 0x000fea0003800000 */
[----:B------:R-:W-:Y:S01]  /*41c0*/  BPT.TRAP 0x1 ;  /* 0x000000040000795c */ /* 0x000fe20000300000 */
.L_x_62:
[----:B------:R-:W0:Y:S01]  /*41d0*/  S2R R3, SR_CgaCtaId ;  /* 0x0000000000037919 */ /* 0x000e220000008800 */
[----:B------:R-:W-:Y:S02]  /*41e0*/  MOV R0, 0x400 ;  /* 0x0000040000007802 */ /* 0x000fe40000000f00 */
[----:B------:R-:W-:Y:S02]  /*41f0*/  SHF.L.U32 R2, R8, 0x1f, RZ ;  /* 0x0000001f08027819 */ /* 0x000fe400000006ff */
[----:B0-----:R-:W-:-:S05]  /*4200*/  LEA R0, R3, R0, 0x18 ;  /* 0x0000000003007211 */ /* 0x001fca00078ec0ff */
[----:B------:R-:W-:-:S04]  /*4210*/  VIADD R0, R0, 0x30 ;  /* 0x0000003000007836 */ /* 0x000fc80000000000 */
[C---:B------:R-:W-:Y:S02]  /*4220*/  IMAD R5, R11.reuse, 0x8, R0 ;  /* 0x000000080b057824 */ /* 0x040fe400078e0200 */
[----:B------:R-:W-:Y:S02]  /*4230*/  VIADD R11, R11, 0x1 ;  /* 0x000000010b0b7836 */ /* 0x000fe40000000000 */
[----:B------:R-:W0:Y:S03]  /*4240*/  SYNCS.PHASECHK.TRANS64.TRYWAIT P0, [R5+URZ], R2 ;  /* 0x00000002050075a7 */ /* 0x000e26000800017f */
[----:B------:R-:W-:-:S04]  /*4250*/  ISETP.NE.AND P1, PT, R11, 0x6, PT ;  /* 0x000000060b00780c */ /* 0x000fc80003f25270 */
[----:B------:R-:W-:Y:S02]  /*4260*/  SEL R3, RZ, 0x1, P1 ;  /* 0x00000001ff037807 */ /* 0x000fe40000800000 */
[----:B------:R-:W-:Y:S02]  /*4270*/  SEL R11, R11, RZ, P1 ;  /* 0x000000ff0b0b7207 */ /* 0x000fe40000800000 */
[----:B------:R-:W-:-:S03]  /*4280*/  LOP3.LUT R8, R8, R3, RZ, 0x3c, !PT ;  /* 0x0000000308087212 */ /* 0x000fc600078e3cff */
[----:B------:R-:W-:Y:S01]  /*4290*/  IMAD R7, R11, 0x8, R0 ;  /* 0x000000080b077824 */ /* 0x000fe200078e0200 */
[----:B------:R-:W-:Y:S01]  /*42a0*/  SHF.L.U32 R4, R8, 0x1f, RZ ;  /* 0x0000001f08047819 */ /* 0x000fe200000006ff */
[----:B0-----:R-:W-:Y:S06]  /*42b0*/  @!P0 BRA `(.L_x_63) ;  /* 0x0000000400248947 */ /* 0x001fec0003800000 */
.L_x_76:
[----:B------:R-:W1:Y:S01]  /*42c0*/  SYNCS.PHASECHK.TRANS64.TRYWAIT P0, [R7+URZ], R4 ;  /* 0x00000004070075a7 */ /* 0x000e62000800017f */
[----:B0-----:R-:W-:-:S05]  /*42d0*/  VIADD R2, R11, 0x1 ;  /* 0x000000010b027836 */ /* 0x001fca0000000000 */
[----:B------:R-:W-:-:S04]  /*42e0*/  ISETP.NE.AND P1, PT, R2, 0x6, PT ;  /* 0x000000060200780c */ /* 0x000fc80003f25270 */
[----:B------:R-:W-:Y:S02]  /*42f0*/  SEL R3, RZ, 0x1, P1 ;  /* 0x00000001ff037807 */ /* 0x000fe40000800000 */
[----:B------:R-:W-:Y:S02]  /*4300*/  SEL R9, R2, RZ, P1 ;  /* 0x000000ff02097207 */ /* 0x000fe40000800000 */
[----:B------:R-:W-:-:S03]  /*4310*/  LOP3.LUT R8, R8, R3, RZ, 0x3c, !PT ;  /* 0x0000000308087212 */ /* 0x000fc600078e3cff */
[----:B------:R-:W-:Y:S01]  /*4320*/  IMAD R6, R9, 0x8, R0 ;  /* 0x0000000809067824 */ /* 0x000fe200078e0200 */
[----:B------:R-:W-:Y:S01]  /*4330*/  SHF.L.U32 R5, R8, 0x1f, RZ ;  /* 0x0000001f08057819 */ /* 0x000fe200000006ff */
[----:B-1----:R-:W-:Y:S06]  /*4340*/  @!P0 BRA `(.L_x_64) ;  /* 0x0000000400148947 */ /* 0x002fec0003800000 */
.L_x_77:
[----:B------:R-:W1:Y:S01]  /*4350*/  SYNCS.PHASECHK.TRANS64.TRYWAIT P0, [R6+URZ], R5 ;  /* 0x00000005060075a7 */ /* 0x000e62000800017f */
[----:B------:R-:W-:-:S05]  /*4360*/  VIADD R2, R9, 0x1 ;  /* 0x0000000109027836 */ /* 0x000fca0000000000 */
[----:B------:R-:W-:-:S04]  /*4370*/  ISETP.NE.AND P1, PT, R2, 0x6, PT ;  /* 0x000000060200780c */ /* 0x000fc80003f25270 */
[----:B------:R-:W-:Y:S02]  /*4380*/  SEL R3, RZ, 0x1, P1 ;  /* 0x00000001ff037807 */ /* 0x000fe40000800000 */
[----:B0-----:R-:W-:Y:S02]  /*4390*/  SEL R7, R2, RZ, P1 ;  /* 0x000000ff02077207 */ /* 0x001fe40000800000 */
[----:B------:R-:W-:-:S03]  /*43a0*/  LOP3.LUT R8, R8, R3, RZ, 0x3c, !PT ;  /* 0x0000000308087212 */ /* 0x000fc600078e3cff */
[----:B------:R-:W-:Y:S01]  /*43b0*/  IMAD R9, R7, 0x8, R0 ;  /* 0x0000000807097824 */ /* 0x000fe200078e0200 */
[----:B------:R-:W-:Y:S01]  /*43c0*/  SHF.L.U32 R4, R8, 0x1f, RZ ;  /* 0x0000001f08047819 */ /* 0x000fe200000006ff */
[----:B-1----:R-:W-:Y:S06]  /*43d0*/  @!P0 BRA `(.L_x_65) ;  /* 0x0000000400048947 */ /* 0x002fec0003800000 */
.L_x_78:
[----:B------:R-:W1:Y:S01]  /*43e0*/  SYNCS.PHASECHK.TRANS64.TRYWAIT P0, [R9+URZ], R4 ;  /* 0x00000004090075a7 */ /* 0x000e62000800017f */
[----:B------:R-:W-:-:S05]  /*43f0*/  VIADD R2, R7, 0x1 ;  /* 0x0000000107027836 */ /* 0x000fca0000000000 */
[----:B------:R-:W-:-:S04]  /*4400*/  ISETP.NE.AND P1, PT, R2, 0x6, PT ;  /* 0x000000060200780c */ /* 0x000fc80003f25270 */
[----:B------:R-:W-:Y:S02]  /*4410*/  SEL R3, RZ, 0x1, P1 ;  /* 0x00000001ff037807 */ /* 0x000fe40000800000 */
[----:B------:R-:W-:Y:S02]  /*4420*/  SEL R7, R2, RZ, P1 ;  /* 0x000000ff02077207 */ /* 0x000fe40000800000 */
[----:B------:R-:W-:-:S03]  /*4430*/  LOP3.LUT R11, R8, R3, RZ, 0x3c, !PT ;  /* 0x00000003080b7212 */ /* 0x000fc600078e3cff */
[----:B0-----:R-:W-:Y:S01]  /*4440*/  IMAD R6, R7, 0x8, R0 ;  /* 0x0000000807067824 */ /* 0x001fe200078e0200 */
[----:B------:R-:W-:Y:S01]  /*4450*/  SHF.L.U32 R5, R11, 0x1f, RZ ;  /* 0x0000001f0b057819 */ /* 0x000fe200000006ff */
[----:B-1----:R-:W-:Y:S06]  /*4460*/  @!P0 BRA `(.L_x_66) ;  /* 0x0000000000f48947 */ /* 0x002fec0003800000 */
.L_x_79:
[----:B------:R-:W1:Y:S01]  /*4470*/  SYNCS.PHASECHK.TRANS64.TRYWAIT P0, [R6+URZ], R5 ;  /* 0x00000005060075a7 */ /* 0x000e62000800017f */
[----:B------:R-:W-:-:S05]  /*4480*/  VIADD R2, R7, 0x1 ;  /* 0x0000000107027836 */ /* 0x000fca0000000000 */
[----:B------:R-:W-:-:S04]  /*4490*/  ISETP.NE.AND P1, PT, R2, 0x6, PT ;  /* 0x000000060200780c */ /* 0x000fc80003f25270 */
[----:B0-----:R-:W-:Y:S02]  /*44a0*/  SEL R4, RZ, 0x1, P1 ;  /* 0x00000001ff047807 */ /* 0x001fe40000800000 */
[----:B------:R-:W-:Y:S02]  /*44b0*/  SEL R3, R2, RZ, P1 ;  /* 0x000000ff02037207 */ /* 0x000fe40000800000 */
[----:B------:R-:W-:Y:S01]  /*44c0*/  LOP3.LUT R4, R11, R4, RZ, 0x3c, !PT ;  /* 0x000000040b047212 */ /* 0x000fe200078e3cff */
[----:B-1----:R-:W-:Y:S06]  /*44d0*/  @!P0 BRA `(.L_x_67) ;  /* 0x0000000000ec8947 */ /* 0x002fec0003800000 */
.L_x_80:
[----:B------:R-:W-:Y:S01]  /*44e0*/  IMAD R3, R3, 0x8, R0 ;  /* 0x0000000803037824 */ /* 0x000fe200078e0200 */
[----:B------:R-:W-:-:S07]  /*44f0*/  SHF.L.U32 R0, R4, 0x1f, RZ ;  /* 0x0000001f04007819 */ /* 0x000fce00000006ff */
.L_x_68:
[----:B-1----:R1:W2:Y:S02]  /*4500*/  SYNCS.PHASECHK.TRANS64.TRYWAIT P0, [R3+URZ], R0 ;  /* 0x00000000030075a7 */ /* 0x0022a4000800017f */
[----:B--2---:R-:W-:Y:S05]  /*4510*/  @!P0 NANOSLEEP.SYNCS 0x989680 ;  /* 0x009896800000895d */ /* 0x004fea0003900000 */
[----:B------:R-:W2:Y:S02]  /*4520*/  @!P0 SYNCS.PHASECHK.TRANS64 P0, [R3+URZ], R0 ;  /* 0x00000000030085a7 */ /* 0x000ea4000800007f */
[----:B--2---:R-:W-:Y:S05]  /*4530*/  @!P0 BRA `(.L_x_68) ;  /* 0xfffffffc00f08947 */ /* 0x004fea000383ffff */
.L_x_61:
[----:B------:R-:W-:Y:S05]  /*4540*/  BSYNC B0 ;  /* 0x0000000000007941 */ /* 0x000fea0003800000 */
.L_x_60:
[----:B------:R-:W-:Y:S05]  /*4550*/  EXIT ;  /* 0x000000000000794d */ /* 0x000fea0003800000 */
.L_x_17:
[----:B-1----:R1:W3:Y:S02]  /*4560*/  SYNCS.PHASECHK.TRANS64.TRYWAIT P1, [R3+URZ], R0 ;  /* 0x00000000030075a7 */ /* 0x0022e4000802017f */
[----:B---3--:R-:W-:Y:S05]  /*4570*/  @!P1 NANOSLEEP.SYNCS 0x989680 ;  /* 0x009896800000995d */ /* 0x008fea0003900000 */
[----:B------:R-:W3:Y:S02]  /*4580*/  @!P1 SYNCS.PHASECHK.TRANS64 P1, [R3+URZ], R0 ;  /* 0x00000000030095a7 */ /* 0x000ee4000802007f */
[----:B---3--:R-:W-:Y:S05]  /*4590*/  @!P1 BRA `(.L_x_17) ;  /* 0xfffffffc00f09947 */ /* 0x008fea000383ffff */
[----:B------:R-:W-:Y:S05]  /*45a0*/  BRA `(.L_x_16) ;  /* 0xffffffcc003c7947 */ /* 0x000fea000383ffff */
.L_x_22:
[----:B-1----:R1:W3:Y:S02]  /*45b0*/  SYNCS.PHASECHK.TRANS64.TRYWAIT P1, [R4+URZ], R3 ;  /* 0x00000003040075a7 */ /* 0x0022e4000802017f */
[----:B---3--:R-:W-:Y:S05]  /*45c0*/  @!P1 NANOSLEEP.SYNCS 0x989680 ;  /* 0x009896800000995d */ /* 0x008fea0003900000 */
[----:B------:R-:W3:Y:S02]  /*45d0*/  @!P1 SYNCS.PHASECHK.TRANS64 P1, [R4+URZ], R3 ;  /* 0x00000003040095a7 */ /* 0x000ee4000802007f */
[----:B---3--:R-:W-:Y:S05]  /*45e0*/  @!P1 BRA `(.L_x_22) ;  /* 0xfffffffc00f09947 */ /* 0x008fea000383ffff */
[----:B------:R-:W-:Y:S05]  /*45f0*/  BRA `(.L_x_21) ;  /* 0xffffffd0009c7947 */ /* 0x000fea000383ffff */
.L_x_47:
[----:B------:R-:W-:Y:S01]  /*4600*/  BSSY B1, `(.L_x_69) ;  /* 0x0000006000017945 */ /* 0x000fe20003800000 */
[----:B------:R-:W-:-:S07]  /*4610*/  IMAD.MOV.U32 R15, RZ, RZ, -0x1 ;  /* 0xffffffffff0f7424 */ /* 0x000fce00078e00ff */
[----:B------:R-:W-:Y:S05]  /*4620*/  WARPSYNC.COLLECTIVE R15, `(.L_x_70) ;  /* 0x000000000f0c7348 */ /* 0x000fea0003c00000 */
[----:B------:R-:W-:Y:S02]  /*4630*/  ELECT P6, UR62, PT ;  /* 0x00000000003e782f */ /* 0x000fe400038c0000 */
[----:B------:R-:W-:Y:S01]  /*4640*/  MOV R14, UR62 ;  /* 0x0000003e000e7c02 */ /* 0x000fe20008000f00 */
[----:B------:R-:W-:Y:S10]  /*4650*/  ENDCOLLECTIVE ;  /* 0x000000000000791b */ /* 0x000ff40003800000 */
.L_x_70:
[----:B------:R-:W-:Y:S05]  /*4660*/  BSYNC B1 ;  /* 0x0000000000017941 */ /* 0x000fea0003800000 */
.L_x_69:
[----:B------:R-:W-:Y:S05]  /*4670*/  BRA `(.L_x_71) ;  /* 0xffffffec00c87947 */ /* 0x000fea000383ffff */
.L_x_50:
[----:B-1----:R1:W2:Y:S02]  /*4680*/  SYNCS.PHASECHK.TRANS64.TRYWAIT P1, [R13+URZ+0x30], R4 ;  /* 0x000030040d0075a7 */ /* 0x0022a4000802017f */
[----:B--2---:R-:W-:Y:S05]  /*4690*/  @!P1 NANOSLEEP.SYNCS 0x989680 ;  /* 0x009896800000995d */ /* 0x004fea0003900000 */
[----:B------:R-:W2:Y:S02]  /*46a0*/  @!P1 SYNCS.PHASECHK.TRANS64 P1, [R13+URZ+0x30], R4 ;  /* 0x000030040d0095a7 */ /* 0x000ea4000802007f */
[----:B--2---:R-:W-:Y:S05]  /*46b0*/  @!P1 BRA `(.L_x_50) ;  /* 0xfffffffc00f09947 */ /* 0x004fea000383ffff */
[----:B------:R-:W-:Y:S05]  /*46c0*/  BRA `(.L_x_72) ;  /* 0xffffffec00fc7947 */ /* 0x000fea000383ffff */
.L_x_59:
[----:B------:R-:W-:Y:S01]  /*46d0*/  BSSY B0, `(.L_x_73) ;  /* 0x0000006000007945 */ /* 0x000fe20003800000 */
[----:B------:R-:W-:-:S07]  /*46e0*/  IMAD.MOV.U32 R15, RZ, RZ, -0x1 ;  /* 0xffffffffff0f7424 */ /* 0x000fce00078e00ff */
[----:B------:R-:W-:Y:S05]  /*46f0*/  WARPSYNC.COLLECTIVE R15, `(.L_x_74) ;  /* 0x000000000f0c7348 */ /* 0x000fea0003c00000 */
[----:B------:R-:W-:Y:S02]  /*4700*/  ELECT P6, UR62, PT ;  /* 0x00000000003e782f */ /* 0x000fe400038c0000 */
[----:B------:R-:W-:Y:S01]  /*4710*/  MOV R14, UR62 ;  /* 0x0000003e000e7c02 */ /* 0x000fe20008000f00 */
[----:B------:R-:W-:Y:S10]  /*4720*/  ENDCOLLECTIVE ;  /* 0x000000000000791b */ /* 0x000ff40003800000 */
.L_x_74:
[----:B------:R-:W-:Y:S05]  /*4730*/  BSYNC B0 ;  /* 0x0000000000007941 */ /* 0x000fea0003800000 */
.L_x_73:
[----:B------:R-:W-:Y:S05]  /*4740*/  BRA `(.L_x_75) ;  /* 0xfffffff800887947 */ /* 0x000fea000383ffff */
.L_x_63:
[----:B0-----:R0:W1:Y:S02]  /*4750*/  SYNCS.PHASECHK.TRANS64.TRYWAIT P0, [R5+URZ], R2 ;  /* 0x00000002050075a7 */ /* 0x001064000800017f */
[----:B-1----:R-:W-:Y:S05]  /*4760*/  @!P0 NANOSLEEP.SYNCS 0x989680 ;  /* 0x009896800000895d */ /* 0x002fea0003900000 */
[----:B------:R-:W1:Y:S02]  /*4770*/  @!P0 SYNCS.PHASECHK.TRANS64 P0, [R5+URZ], R2 ;  /* 0x00000002050085a7 */ /* 0x000e64000800007f */
[----:B-1----:R-:W-:Y:S05]  /*4780*/  @!P0 BRA `(.L_x_63) ;  /* 0xfffffffc00f08947 */ /* 0x002fea000383ffff */
[----:B------:R-:W-:Y:S05]  /*4790*/  BRA `(.L_x_76) ;  /* 0xfffffff800c87947 */ /* 0x000fea000383ffff */
.L_x_64:
[----:B0-----:R0:W1:Y:S02]  /*47a0*/  SYNCS.PHASECHK.TRANS64.TRYWAIT P0, [R7+URZ], R4 ;  /* 0x00000004070075a7 */ /* 0x001064000800017f */
[----:B-1----:R-:W-:Y:S05]  /*47b0*/  @!P0 NANOSLEEP.SYNCS 0x989680 ;  /* 0x009896800000895d */ /* 0x002fea0003900000 */
[----:B------:R-:W1:Y:S02]  /*47c0*/  @!P0 SYNCS.PHASECHK.TRANS64 P0, [R7+URZ], R4 ;  /* 0x00000004070085a7 */ /* 0x000e64000800007f */
[----:B-1----:R-:W-:Y:S05]  /*47d0*/  @!P0 BRA `(.L_x_64) ;  /* 0xfffffffc00f08947 */ /* 0x002fea000383ffff */
[----:B------:R-:W-:Y:S05]  /*47e0*/  BRA `(.L_x_77) ;  /* 0xfffffff800d87947 */ /* 0x000fea000383ffff */
.L_x_65:
[----:B0-----:R0:W1:Y:S02]  /*47f0*/  SYNCS.PHASECHK.TRANS64.TRYWAIT P0, [R6+URZ], R5 ;  /* 0x00000005060075a7 */ /* 0x001064000800017f */
[----:B-1----:R-:W-:Y:S05]  /*4800*/  @!P0 NANOSLEEP.SYNCS 0x989680 ;  /* 0x009896800000895d */ /* 0x002fea0003900000 */
[----:B------:R-:W1:Y:S02]  /*4810*/  @!P0 SYNCS.PHASECHK.TRANS64 P0, [R6+URZ], R5 ;  /* 0x00000005060085a7 */ /* 0x000e64000800007f */
[----:B-1----:R-:W-:Y:S05]  /*4820*/  @!P0 BRA `(.L_x_65) ;  /* 0xfffffffc00f08947 */ /* 0x002fea000383ffff */
[----:B------:R-:W-:Y:S05]  /*4830*/  BRA `(.L_x_78) ;  /* 0xfffffff800e87947 */ /* 0x000fea000383ffff */
.L_x_66:
[----:B0-----:R0:W1:Y:S02]  /*4840*/  SYNCS.PHASECHK.TRANS64.TRYWAIT P0, [R9+URZ], R4 ;  /* 0x00000004090075a7 */ /* 0x001064000800017f */
[----:B-1----:R-:W-:Y:S05]  /*4850*/  @!P0 NANOSLEEP.SYNCS 0x989680 ;  /* 0x009896800000895d */ /* 0x002fea0003900000 */
[----:B------:R-:W1:Y:S02]  /*4860*/  @!P0 SYNCS.PHASECHK.TRANS64 P0, [R9+URZ], R4 ;  /* 0x00000004090085a7 */ /* 0x000e64000800007f */
[----:B-1----:R-:W-:Y:S05]  /*4870*/  @!P0 BRA `(.L_x_66) ;  /* 0xfffffffc00f08947 */ /* 0x002fea000383ffff */
[----:B------:R-:W-:Y:S05]  /*4880*/  BRA `(.L_x_79) ;  /* 0xfffffff800f87947 */ /* 0x000fea000383ffff */
.L_x_67:
[----:B0-----:R0:W1:Y:S02]  /*4890*/  SYNCS.PHASECHK.TRANS64.TRYWAIT P0, [R6+URZ], R5 ;  /* 0x00000005060075a7 */ /* 0x001064000800017f */
[----:B-1----:R-:W-:Y:S05]  /*48a0*/  @!P0 NANOSLEEP.SYNCS 0x989680 ;  /* 0x009896800000895d */ /* 0x002fea0003900000 */
[----:B------:R-:W1:Y:S02]  /*48b0*/  @!P0 SYNCS.PHASECHK.TRANS64 P0, [R6+URZ], R5 ;  /* 0x00000005060085a7 */ /* 0x000e64000800007f */
[----:B-1----:R-:W-:Y:S05]  /*48c0*/  @!P0 BRA `(.L_x_67) ;  /* 0xfffffffc00f08947 */ /* 0x002fea000383ffff */
[----:B------:R-:W-:Y:S05]  /*48d0*/  BRA `(.L_x_80) ;  /* 0xfffffffc00007947 */ /* 0x000fea000383ffff */
.L_x_81:
[----:B------:R-:W-:-:S00]  /*48e0*/  BRA `(.L_x_81) ;  /* 0xfffffffc00fc7947 */ /* 0x000fc0000383ffff */
[----:B------:R-:W-:-:S00]  /*48f0*/  NOP ;  /* 0x0000000000007918 */ /* 0x000fc00000000000 */
        /* <DEDUP_REMOVED lines=8> */
.L_x_82:


//--------------------- .nv.global.init           --------------------------
	.section	.nv.global.init,"aw",@progbits
.nv.global.init:
	.type		$str$22,@object
	.size		$str$22,($str$23 - $str$22)
$str$22:
        /*0000*/ 	.byte	0x6b, 0x5f, 0x74, 0x69, 0x6c, 0x65, 0x5f, 0x63, 0x6f, 0x75, 0x6e, 0x74, 0x20, 0x3e, 0x3d, 0x20
        /*0010*/ 	.byte	0x31, 0x00
	.type		$str$23,@object
	.size		$str$23,(__unnamed_1 - $str$23)
$str$23:
        /*0012*/ 	.byte	0x2f, 0x74, 0x6d, 0x70, 0x2f, 0x63, 0x75, 0x74, 0x6c, 0x61, 0x73, 0x73, 0x5f, 0x73, 0x77, 0x65
        /*0022*/ 	.byte	0x65, 0x70, 0x5f, 0x73, 0x72, 0x63, 0x2f, 0x69, 0x6e, 0x63, 0x6c, 0x75, 0x64, 0x65, 0x2f, 0x63
        /*0032*/ 	.byte	0x75, 0x74, 0x6c, 0x61, 0x73, 0x73, 0x2f, 0x67, 0x65, 0x6d, 0x6d, 0x2f, 0x63, 0x6f, 0x6c, 0x6c
        /*0042*/ 	.byte	0x65, 0x63, 0x74, 0x69, 0x76, 0x65, 0x2f, 0x73, 0x6d, 0x39, 0x30, 0x5f, 0x6d, 0x6d, 0x61, 0x5f
        /*0052*/ 	.byte	0x74, 0x6d, 0x61, 0x5f, 0x67, 0x6d, 0x6d, 0x61, 0x5f, 0x73, 0x73, 0x5f, 0x77, 0x61, 0x72, 0x70
        /*0062*/ 	.byte	0x73, 0x70, 0x65, 0x63, 0x69, 0x61, 0x6c, 0x69, 0x7a, 0x65, 0x64, 0x2e, 0x68, 0x70, 0x70, 0x00
	.type		__unnamed_1,@object
	.size		__unnamed_1,(.L_0 - __unnamed_1)
__unnamed_1:
        /*0072*/ 	.byte	0x76, 0x6f, 0x69, 0x64, 0x20, 0x63, 0x75, 0x74, 0x6c, 0x61, 0x73, 0x73, 0x3a, 0x3a, 0x67, 0x65
        /* <DEDUP_REMOVED lines=171> */
        /*0b32*/ 	.byte	0x74, 0x65, 0x3a, 0x3a, 0x69, 0x64, 0x65, 0x6e, 0x74, 0x69, 0x74, 0x79, 0x5d, 0x00
.L_0:


//--------------------- .nv.shared._ZN7cutlass13device_kernelINS_4gemm6kernel13GemmUniversalIN4cute5tupleIJiiiiEEENS1_10collective13CollectiveMmaINS1_34MainloopSm90TmaGmmaWarpSpecializedILi6ENS5_IJNS4_1CILi1EEESB_SB_EEENS1_35KernelTmaWarpSpecializedCooperativeEEENS5_IJNSA_ILi128EEENSA_ILi8EEENSA_ILi256EEEEEEaNS5_IJlSB_lEEEaSJ_NS4_8TiledMMAINS4_8MMA_AtomIJNS4_4SM904GMMA25MMA_64x8x32_S32S8S8_SS_TNEEEENS4_6LayoutINS5_IJNSA_ILi2EEESB_SB_EEENS5_IJSB_NSA_ILi0EEEST_EEEEENS5_IJNS4_10UnderscoreESW_SW_EEEEENS4_13SM90_TMA_LOADENS4_14ComposedLayoutINS4_7SwizzleILi3ELi4ELi3EEENS4_18smem_ptr_flag_bitsILi8EEENSQ_INS5_IJSG_SF_EEENS5_IJSF_SB_EEEEEEEvNS4_8identityESZ_S18_vS19_EENS_8epilogue10collective6detail29Sm90TmaWarpSpecializedAdapterINS1C_15DefaultEpilogueIaSJ_SJ_NS1B_6thread17LinearCombinationIaLi1EiiLNS1G_9ScaleType4KindE0ELNS_15FloatRoundStyleE2EaEENS1_15EpilogueDefaultEEEEEvvEEEEvNT_6ParamsE --------------------------
	.section	.nv.shared._ZN7cutlass13device_kernelINS_4gemm6kernel13GemmUniversalIN4cute5tupleIJiiiiEEENS1_10collective13CollectiveMmaINS1_34MainloopSm90TmaGmmaWarpSpecializedILi6ENS5_IJNS4_1CILi1EEESB_SB_EEENS1_35KernelTmaWarpSpecializedCooperativeEEENS5_IJNSA_ILi128EEENSA_ILi8EEENSA_ILi256EEEEEEaNS5_IJlSB_lEEEaSJ_NS4_8TiledMMAINS4_8MMA_AtomIJNS4_4SM904GMMA25MMA_64x8x32_S32S8S8_SS_TNEEEENS4_6LayoutINS5_IJNSA_ILi2EEESB_SB_EEENS5_IJSB_NSA_ILi0EEEST_EEEEENS5_IJNS4_10UnderscoreESW_SW_EEEEENS4_13SM90_TMA_LOADENS4_14ComposedLayoutINS4_7SwizzleILi3ELi4ELi3EEENS4_18smem_ptr_flag_bitsILi8EEENSQ_INS5_IJSG_SF_EEENS5_IJSF_SB_EEEEEEEvNS4_8identityESZ_S18_vS19_EENS_8epilogue10collective6detail29Sm90TmaWarpSpecializedAdapterINS1C_15DefaultEpilogueIaSJ_SJ_NS1B_6thread17LinearCombinationIaLi1EiiLNS1G_9ScaleType4KindE0ELNS_15FloatRoundStyleE2EaEENS1_15EpilogueDefaultEEEEEvvEEEEvNT_6ParamsE,"aw",@nobits
	.sectionflags	@""
	.align	16
	.zero		1024


//--------------------- .nv.shared.reserved.0     --------------------------
	.section	.nv.shared.reserved.0,"aw",@nobits
	.weak		__nv_reservedSMEM_offset_0_alias
	.size		__nv_reservedSMEM_offset_0_alias, 0, 0
	.other		__nv_reservedSMEM_offset_0_alias,@"STO_CUDA_RESERVED_SHARED STV_DEFAULT"
__nv_reservedSMEM_offset_0_alias:
	.zero		0


//--------------------- .nv.global                --------------------------
	.section	.nv.global,"aw",@nobits
.nv.global:
	.type		_ZN39_INTERNAL_7255c42e_4_k_cu_773831c1_70264cute1_E,@object
	.size		_ZN39_INTERNAL_7255c42e_4_k_cu_773831c1_70264cute1_E,(_ZN39_INTERNAL_7255c42e_4_k_cu_773831c1_70264cuda3std3__45__cpo6cbeginE - _ZN39_INTERNAL_7255c42e_4_k_cu_773831c1_70264cute1_E)
_ZN39_INTERNAL_7255c42e_4_k_cu_773831c1_70264cute1_E:
	.zero		1
	.type		_ZN39_INTERNAL_7255c42e_4_k_cu_773831c1_70264cuda3std3__45__cpo6cbeginE,@object
	.size		_ZN39_INTERNAL_7255c42e_4_k_cu_773831c1_70264cuda3std3__45__cpo6cbeginE,(_ZN39_INTERNAL_7255c42e_4_k_cu_773831c1_70264cuda3std3__48in_placeE - _ZN39_INTERNAL_7255c42e_4_k_cu_773831c1_70264cuda3std3__45__cpo6cbeginE)
_ZN39_INTERNAL_7255c42e_4_k_cu_773831c1_70264cuda3std3__45__cpo6cbeginE:
	.zero		1
	.type		_ZN39_INTERNAL_7255c42e_4_k_cu_773831c1_70264cuda3std3__48in_placeE,@object
	.size		_ZN39_INTERNAL_7255c42e_4_k_cu_773831c1_70264cuda3std3__48in_placeE,(_ZN39_INTERNAL_7255c42e_4_k_cu_773831c1_70264cuda3std6ranges3__45__cpo9iter_moveE - _ZN39_INTERNAL_7255c42e_4_k_cu_773831c1_70264cuda3std3__48in_placeE)
_ZN39_INTERNAL_7255c42e_4_k_cu_773831c1_70264cuda3std3__48in_placeE:
	.zero		1
	.type		_ZN39_INTERNAL_7255c42e_4_k_cu_773831c1_70264cuda3std6ranges3__45__cpo9iter_moveE,@object
	.size		_ZN39_INTERNAL_7255c42e_4_k_cu_773831c1_70264cuda3std6ranges3__45__cpo9iter_moveE,(_ZN39_INTERNAL_7255c42e_4_k_cu_773831c1_70264cuda3std3__45__cpo5beginE - _ZN39_INTERNAL_7255c42e_4_k_cu_773831c1_70264cuda3std6ranges3__45__cpo9iter_moveE)
_ZN39_INTERNAL_7255c42e_4_k_cu_773831c1_70264cuda3std6ranges3__45__cpo9iter_moveE:
	.zero		1
	.type		_ZN39_INTERNAL_7255c42e_4_k_cu_773831c1_70264cuda3std3__45__cpo5beginE,@object
	.size		_ZN39_INTERNAL_7255c42e_4_k_cu_773831c1_70264cuda3std3__45__cpo5beginE,(_ZN39_INTERNAL_7255c42e_4_k_cu_773831c1_70264cuda3std3__441_GLOBAL__N__7255c42e_4_k_cu_773831c1_70266ignoreE - _ZN39_INTERNAL_7255c42e_4_k_cu_773831c1_70264cuda3std3__45__cpo5beginE)
_ZN39_INTERNAL_7255c42e_4_k_cu_773831c1_70264cuda3std3__45__cpo5beginE:
	.zero		1
	.type		_ZN39_INTERNAL_7255c42e_4_k_cu_773831c1_70264cuda3std3__441_GLOBAL__N__7255c42e_4_k_cu_773831c1_70266ignoreE,@object
	.size		_ZN39_INTERNAL_7255c42e_4_k_cu_773831c1_70264cuda3std3__441_GLOBAL__N__7255c42e_4_k_cu_773831c1_70266ignoreE,(_ZN39_INTERNAL_7255c42e_4_k_cu_773831c1_70264cute7productE - _ZN39_INTERNAL_7255c42e_4_k_cu_773831c1_70264cuda3std3__441_GLOBAL__N__7255c42e_4_k_cu_773831c1_70266ignoreE)
_ZN39_INTERNAL_7255c42e_4_k_cu_773831c1_70264cuda3std3__441_GLOBAL__N__7255c42e_4_k_cu_773831c1_70266ignoreE:
	.zero		1
	.type		_ZN39_INTERNAL_7255c42e_4_k_cu_773831c1_70264cute7productE,@object
	.size		_ZN39_INTERNAL_7255c42e_4_k_cu_773831c1_70264cute7productE,(_ZN39_INTERNAL_7255c42e_4_k_cu_773831c1_70264cuda3std3__45__cpo3endE - _ZN39_INTERNAL_7255c42e_4_k_cu_773831c1_70264cute7productE)
_ZN39_INTERNAL_7255c42e_4_k_cu_773831c1_70264cute7productE:
	.zero		1
	.type		_ZN39_INTERNAL_7255c42e_4_k_cu_773831c1_70264cuda3std3__45__cpo3endE,@object
	.size		_ZN39_INTERNAL_7255c42e_4_k_cu_773831c1_70264cuda3std3__45__cpo3endE,(_ZN39_INTERNAL_7255c42e_4_k_cu_773831c1_70264cuda3std3__419piecewise_constructE - _ZN39_INTERNAL_7255c42e_4_k_cu_773831c1_70264cuda3std3__45__cpo3endE)
_ZN39_INTERNAL_7255c42e_4_k_cu_773831c1_70264cuda3std3__45__cpo3endE:
	.zero		1
	.type		_ZN39_INTERNAL_7255c42e_4_k_cu_773831c1_70264cuda3std3__419piecewise_constructE,@object
	.size		_ZN39_INTERNAL_7255c42e_4_k_cu_773831c1_70264cuda3std3__419piecewise_constructE,(_ZN39_INTERNAL_7255c42e_4_k_cu_773831c1_70264cuda3std3__45__cpo4cendE - _ZN39_INTERNAL_7255c42e_4_k_cu_773831c1_70264cuda3std3__419piecewise_constructE)
_ZN39_INTERNAL_7255c42e_4_k_cu_773831c1_70264cuda3std3__419piecewise_constructE:
	.zero		1
	.type		_ZN39_INTERNAL_7255c42e_4_k_cu_773831c1_70264cuda3std3__45__cpo4cendE,@object
	.size		_ZN39_INTERNAL_7255c42e_4_k_cu_773831c1_70264cuda3std3__45__cpo4cendE,(_ZN39_INTERNAL_7255c42e_4_k_cu_773831c1_70264cuda3std6ranges3__45__cpo4swapE - _ZN39_INTERNAL_7255c42e_4_k_cu_773831c1_70264cuda3std3__45__cpo4cendE)
_ZN39_INTERNAL_7255c42e_4_k_cu_773831c1_70264cuda3std3__45__cpo4cendE:
	.zero		1
	.type		_ZN39_INTERNAL_7255c42e_4_k_cu_773831c1_70264cuda3std6ranges3__45__cpo4swapE,@object
	.size		_ZN39_INTERNAL_7255c42e_4_k_cu_773831c1_70264cuda3std6ranges3__45__cpo4swapE,(.L_8 - _ZN39_INTERNAL_7255c42e_4_k_cu_773831c1_70264cuda3std6ranges3__45__cpo4swapE)
_ZN39_INTERNAL_7255c42e_4_k_cu_773831c1_70264cuda3std6ranges3__45__cpo4swapE:
	.zero		1
.L_8:


//--------------------- .nv.constant0._ZN7cutlass13device_kernelINS_4gemm6kernel13GemmUniversalIN4cute5tupleIJiiiiEEENS1_10collective13CollectiveMmaINS1_34MainloopSm90TmaGmmaWarpSpecializedILi6ENS5_IJNS4_1CILi1EEESB_SB_EEENS1_35KernelTmaWarpSpecializedCooperativeEEENS5_IJNSA_ILi128EEENSA_ILi8EEENSA_ILi256EEEEEEaNS5_IJlSB_lEEEaSJ_NS4_8TiledMMAINS4_8MMA_AtomIJNS4_4SM904GMMA25MMA_64x8x32_S32S8S8_SS_TNEEEENS4_6LayoutINS5_IJNSA_ILi2EEESB_SB_EEENS5_IJSB_NSA_ILi0EEEST_EEEEENS5_IJNS4_10UnderscoreESW_SW_EEEEENS4_13SM90_TMA_LOADENS4_14ComposedLayoutINS4_7SwizzleILi3ELi4ELi3EEENS4_18smem_ptr_flag_bitsILi8EEENSQ_INS5_IJSG_SF_EEENS5_IJSF_SB_EEEEEEEvNS4_8identityESZ_S18_vS19_EENS_8epilogue10collective6detail29Sm90TmaWarpSpecializedAdapterINS1C_15DefaultEpilogueIaSJ_SJ_NS1B_6thread17LinearCombinationIaLi1EiiLNS1G_9ScaleType4KindE0ELNS_15FloatRoundStyleE2EaEENS1_15EpilogueDefaultEEEEEvvEEEEvNT_6ParamsE --------------------------
	.section	.nv.constant0._ZN7cutlass13device_kernelINS_4gemm6kernel13GemmUniversalIN4cute5tupleIJiiiiEEENS1_10collective13CollectiveMmaINS1_34MainloopSm90TmaGmmaWarpSpecializedILi6ENS5_IJNS4_1CILi1EEESB_SB_EEENS1_35KernelTmaWarpSpecializedCooperativeEEENS5_IJNSA_ILi128EEENSA_ILi8EEENSA_ILi256EEEEEEaNS5_IJlSB_lEEEaSJ_NS4_8TiledMMAINS4_8MMA_AtomIJNS4_4SM904GMMA25MMA_64x8x32_S32S8S8_SS_TNEEEENS4_6LayoutINS5_IJNSA_ILi2EEESB_SB_EEENS5_IJSB_NSA_ILi0EEEST_EEEEENS5_IJNS4_10UnderscoreESW_SW_EEEEENS4_13SM90_TMA_LOADENS4_14ComposedLayoutINS4_7SwizzleILi3ELi4ELi3EEENS4_18smem_ptr_flag_bitsILi8EEENSQ_INS5_IJSG_SF_EEENS5_IJSF_SB_EEEEEEEvNS4_8identityESZ_S18_vS19_EENS_8epilogue10collective6detail29Sm90TmaWarpSpecializedAdapterINS1C_15DefaultEpilogueIaSJ_SJ_NS1B_6thread17LinearCombinationIaLi1EiiLNS1G_9ScaleType4KindE0ELNS_15FloatRoundStyleE2EaEENS1_15EpilogueDefaultEEEEEvvEEEEvNT_6ParamsE,"a",@progbits
	.sectionflags	@""
	.align	4
.nv.constant0._ZN7cutlass13device_kernelINS_4gemm6kernel13GemmUniversalIN4cute5tupleIJiiiiEEENS1_10collective13CollectiveMmaINS1_34MainloopSm90TmaGmmaWarpSpecializedILi6ENS5_IJNS4_1CILi1EEESB_SB_EEENS1_35KernelTmaWarpSpecializedCooperativeEEENS5_IJNSA_ILi128EEENSA_ILi8EEENSA_ILi256EEEEEEaNS5_IJlSB_lEEEaSJ_NS4_8TiledMMAINS4_8MMA_AtomIJNS4_4SM904GMMA25MMA_64x8x32_S32S8S8_SS_TNEEEENS4_6LayoutINS5_IJNSA_ILi2EEESB_SB_EEENS5_IJSB_NSA_ILi0EEEST_EEEEENS5_IJNS4_10UnderscoreESW_SW_EEEEENS4_13SM90_TMA_LOADENS4_14ComposedLayoutINS4_7SwizzleILi3ELi4ELi3EEENS4_18smem_ptr_flag_bitsILi8EEENSQ_INS5_IJSG_SF_EEENS5_IJSF_SB_EEEEEEEvNS4_8identityESZ_S18_vS19_EENS_8epilogue10collective6detail29Sm90TmaWarpSpecializedAdapterINS1C_15DefaultEpilogueIaSJ_SJ_NS1B_6thread17LinearCombinationIaLi1EiiLNS1G_9ScaleType4KindE0ELNS_15FloatRoundStyleE2EaEENS1_15EpilogueDefaultEEEEEvvEEEEvNT_6ParamsE:
	.zero		1664


//--------------------- SYMBOLS --------------------------

	.type		.nv.reservedSmem.offset0,@object
	.size		.nv.reservedSmem.offset0,0x4
	.type		__assertfail,@function
